//
// Generated by NVIDIA NVVM Compiler
//
// Compiler Build ID: CL-36424714
// Cuda compilation tools, release 13.0, V13.0.88
// Based on NVVM 20.0.0
//

.version 9.0
.target sm_100
.address_size 64

	// .globl	_Z17convolutionRowGPUPdS_S_iii

.visible .entry _Z17convolutionRowGPUPdS_S_iii(
	.param .u64 .ptr .align 1 _Z17convolutionRowGPUPdS_S_iii_param_0,
	.param .u64 .ptr .align 1 _Z17convolutionRowGPUPdS_S_iii_param_1,
	.param .u64 .ptr .align 1 _Z17convolutionRowGPUPdS_S_iii_param_2,
	.param .u32 _Z17convolutionRowGPUPdS_S_iii_param_3,
	.param .u32 _Z17convolutionRowGPUPdS_S_iii_param_4,
	.param .u32 _Z17convolutionRowGPUPdS_S_iii_param_5
)
{
	.reg .pred 	%p<55>;
	.reg .b32 	%r<71>;
	.reg .b64 	%rd<25>;
	.reg .b64 	%fd<87>;

	ld.param.u64 	%rd9, [_Z17convolutionRowGPUPdS_S_iii_param_0];
	ld.param.u64 	%rd10, [_Z17convolutionRowGPUPdS_S_iii_param_1];
	ld.param.u64 	%rd11, [_Z17convolutionRowGPUPdS_S_iii_param_2];
	ld.param.u32 	%r29, [_Z17convolutionRowGPUPdS_S_iii_param_3];
	ld.param.u32 	%r31, [_Z17convolutionRowGPUPdS_S_iii_param_4];
	ld.param.u32 	%r30, [_Z17convolutionRowGPUPdS_S_iii_param_5];
	cvta.to.global.u64 	%rd1, %rd11;
	cvta.to.global.u64 	%rd2, %rd10;
	mov.u32 	%r33, %ctaid.x;
	mov.u32 	%r34, %ntid.x;
	mov.u32 	%r35, %tid.x;
	mad.lo.s32 	%r1, %r33, %r34, %r35;
	mov.u32 	%r36, %ctaid.y;
	mov.u32 	%r37, %ntid.y;
	mov.u32 	%r38, %tid.y;
	mad.lo.s32 	%r39, %r36, %r37, %r38;
	setp.ge.s32 	%p1, %r1, %r29;
	setp.ge.s32 	%p2, %r39, %r31;
	or.pred  	%p3, %p1, %p2;
	@%p3 bra 	$L__BB0_41;
	setp.lt.s32 	%p4, %r30, 0;
	mov.f64 	%fd82, 0d0000000000000000;
	@%p4 bra 	$L__BB0_40;
	neg.s32 	%r69, %r30;
	mul.lo.s32 	%r4, %r29, %r39;
	setp.lt.u32 	%p5, %r30, 4;
	mov.f64 	%fd82, 0d0000000000000000;
	@%p5 bra 	$L__BB0_22;
	shl.b32 	%r65, %r30, 1;
	sub.s32 	%r67, 3, %r30;
	and.b32  	%r40, %r65, -8;
	neg.s32 	%r66, %r40;
	sub.s32 	%r64, %r1, %r30;
	add.s32 	%r41, %r1, %r4;
	sub.s32 	%r63, %r41, %r30;
	mov.f64 	%fd82, 0d0000000000000000;
$L__BB0_4:
	.pragma "nounroll";
	setp.lt.s32 	%p6, %r64, 0;
	setp.ge.s32 	%p7, %r64, %r29;
	mul.wide.s32 	%rd12, %r63, 8;
	add.s64 	%rd3, %rd2, %rd12;
	mul.wide.s32 	%rd13, %r65, 8;
	add.s64 	%rd4, %rd1, %rd13;
	or.pred  	%p8, %p6, %p7;
	@%p8 bra 	$L__BB0_6;
	ld.global.f64 	%fd38, [%rd3];
	ld.global.f64 	%fd39, [%rd4];
	fma.rn.f64 	%fd82, %fd38, %fd39, %fd82;
$L__BB0_6:
	add.s32 	%r42, %r64, 1;
	setp.lt.s32 	%p9, %r42, 0;
	setp.ge.s32 	%p10, %r42, %r29;
	or.pred  	%p11, %p9, %p10;
	@%p11 bra 	$L__BB0_8;
	ld.global.f64 	%fd40, [%rd3+8];
	ld.global.f64 	%fd41, [%rd4+-8];
	fma.rn.f64 	%fd82, %fd40, %fd41, %fd82;
$L__BB0_8:
	add.s32 	%r43, %r64, 2;
	setp.lt.s32 	%p12, %r43, 0;
	setp.ge.s32 	%p13, %r43, %r29;
	or.pred  	%p14, %p12, %p13;
	@%p14 bra 	$L__BB0_10;
	ld.global.f64 	%fd42, [%rd3+16];
	ld.global.f64 	%fd43, [%rd4+-16];
	fma.rn.f64 	%fd82, %fd42, %fd43, %fd82;
$L__BB0_10:
	add.s32 	%r44, %r64, 3;
	setp.lt.s32 	%p15, %r44, 0;
	setp.ge.s32 	%p16, %r44, %r29;
	or.pred  	%p17, %p15, %p16;
	@%p17 bra 	$L__BB0_12;
	ld.global.f64 	%fd44, [%rd3+24];
	ld.global.f64 	%fd45, [%rd4+-24];
	fma.rn.f64 	%fd82, %fd44, %fd45, %fd82;
$L__BB0_12:
	add.s32 	%r45, %r64, 4;
	setp.lt.s32 	%p18, %r45, 0;
	setp.ge.s32 	%p19, %r45, %r29;
	or.pred  	%p20, %p18, %p19;
	@%p20 bra 	$L__BB0_14;
	ld.global.f64 	%fd46, [%rd3+32];
	ld.global.f64 	%fd47, [%rd4+-32];
	fma.rn.f64 	%fd82, %fd46, %fd47, %fd82;
$L__BB0_14:
	add.s32 	%r46, %r64, 5;
	setp.lt.s32 	%p21, %r46, 0;
	setp.ge.s32 	%p22, %r46, %r29;
	or.pred  	%p23, %p21, %p22;
	@%p23 bra 	$L__BB0_16;
	ld.global.f64 	%fd48, [%rd3+40];
	ld.global.f64 	%fd49, [%rd4+-40];
	fma.rn.f64 	%fd82, %fd48, %fd49, %fd82;
$L__BB0_16:
	add.s32 	%r47, %r64, 6;
	setp.lt.s32 	%p24, %r47, 0;
	setp.ge.s32 	%p25, %r47, %r29;
	or.pred  	%p26, %p24, %p25;
	@%p26 bra 	$L__BB0_18;
	ld.global.f64 	%fd50, [%rd3+48];
	ld.global.f64 	%fd51, [%rd4+-48];
	fma.rn.f64 	%fd82, %fd50, %fd51, %fd82;
$L__BB0_18:
	add.s32 	%r48, %r64, 7;
	setp.lt.s32 	%p27, %r48, 0;
	setp.ge.s32 	%p28, %r48, %r29;
	or.pred  	%p29, %p27, %p28;
	@%p29 bra 	$L__BB0_20;
	ld.global.f64 	%fd52, [%rd3+56];
	ld.global.f64 	%fd53, [%rd4+-56];
	fma.rn.f64 	%fd82, %fd52, %fd53, %fd82;
$L__BB0_20:
	add.s32 	%r67, %r67, 8;
	add.s32 	%r66, %r66, 8;
	add.s32 	%r65, %r65, -8;
	add.s32 	%r64, %r64, 8;
	add.s32 	%r63, %r63, 8;
	setp.ne.s32 	%p30, %r66, 0;
	@%p30 bra 	$L__BB0_4;
	add.s32 	%r69, %r67, -3;
$L__BB0_22:
	shl.b32 	%r49, %r30, 1;
	and.b32  	%r50, %r49, 6;
	setp.lt.u32 	%p31, %r50, 3;
	@%p31 bra 	$L__BB0_32;
	add.s32 	%r22, %r69, %r1;
	setp.lt.s32 	%p32, %r22, 0;
	setp.ge.s32 	%p33, %r22, %r29;
	add.s32 	%r51, %r22, %r4;
	mul.wide.s32 	%rd14, %r51, 8;
	add.s64 	%rd5, %rd2, %rd14;
	sub.s32 	%r52, %r30, %r69;
	mul.wide.s32 	%rd15, %r52, 8;
	add.s64 	%rd6, %rd1, %rd15;
	or.pred  	%p34, %p32, %p33;
	@%p34 bra 	$L__BB0_25;
	ld.global.f64 	%fd54, [%rd5];
	ld.global.f64 	%fd55, [%rd6];
	fma.rn.f64 	%fd82, %fd54, %fd55, %fd82;
$L__BB0_25:
	add.s32 	%r53, %r22, 1;
	setp.lt.s32 	%p35, %r53, 0;
	setp.ge.s32 	%p36, %r53, %r29;
	or.pred  	%p37, %p35, %p36;
	@%p37 bra 	$L__BB0_27;
	ld.global.f64 	%fd56, [%rd5+8];
	ld.global.f64 	%fd57, [%rd6+-8];
	fma.rn.f64 	%fd82, %fd56, %fd57, %fd82;
$L__BB0_27:
	add.s32 	%r54, %r22, 2;
	setp.lt.s32 	%p38, %r54, 0;
	setp.ge.s32 	%p39, %r54, %r29;
	or.pred  	%p40, %p38, %p39;
	@%p40 bra 	$L__BB0_29;
	ld.global.f64 	%fd58, [%rd5+16];
	ld.global.f64 	%fd59, [%rd6+-16];
	fma.rn.f64 	%fd82, %fd58, %fd59, %fd82;
$L__BB0_29:
	add.s32 	%r55, %r22, 3;
	setp.lt.s32 	%p41, %r55, 0;
	setp.ge.s32 	%p42, %r55, %r29;
	or.pred  	%p43, %p41, %p42;
	@%p43 bra 	$L__BB0_31;
	ld.global.f64 	%fd60, [%rd5+24];
	ld.global.f64 	%fd61, [%rd6+-24];
	fma.rn.f64 	%fd82, %fd60, %fd61, %fd82;
$L__BB0_31:
	add.s32 	%r69, %r69, 4;
$L__BB0_32:
	and.b32  	%r56, %r30, 1;
	setp.eq.b32 	%p44, %r56, 1;
	not.pred 	%p45, %p44;
	@%p45 bra 	$L__BB0_38;
	add.s32 	%r25, %r69, %r1;
	setp.lt.s32 	%p46, %r25, 0;
	setp.ge.s32 	%p47, %r25, %r29;
	add.s32 	%r57, %r25, %r4;
	mul.wide.s32 	%rd16, %r57, 8;
	add.s64 	%rd7, %rd2, %rd16;
	sub.s32 	%r58, %r30, %r69;
	mul.wide.s32 	%rd17, %r58, 8;
	add.s64 	%rd8, %rd1, %rd17;
	or.pred  	%p48, %p46, %p47;
	@%p48 bra 	$L__BB0_35;
	ld.global.f64 	%fd62, [%rd7];
	ld.global.f64 	%fd63, [%rd8];
	fma.rn.f64 	%fd82, %fd62, %fd63, %fd82;
$L__BB0_35:
	add.s32 	%r59, %r25, 1;
	setp.lt.s32 	%p49, %r59, 0;
	setp.ge.s32 	%p50, %r59, %r29;
	or.pred  	%p51, %p49, %p50;
	@%p51 bra 	$L__BB0_37;
	ld.global.f64 	%fd64, [%rd7+8];
	ld.global.f64 	%fd65, [%rd8+-8];
	fma.rn.f64 	%fd82, %fd64, %fd65, %fd82;
$L__BB0_37:
	add.s32 	%r69, %r69, 2;
$L__BB0_38:
	add.s32 	%r28, %r69, %r1;
	setp.lt.s32 	%p52, %r28, 0;
	setp.ge.s32 	%p53, %r28, %r29;
	or.pred  	%p54, %p52, %p53;
	@%p54 bra 	$L__BB0_40;
	add.s32 	%r60, %r28, %r4;
	mul.wide.s32 	%rd18, %r60, 8;
	add.s64 	%rd19, %rd2, %rd18;
	ld.global.f64 	%fd66, [%rd19];
	sub.s32 	%r61, %r30, %r69;
	mul.wide.s32 	%rd20, %r61, 8;
	add.s64 	%rd21, %rd1, %rd20;
	ld.global.f64 	%fd67, [%rd21];
	fma.rn.f64 	%fd82, %fd66, %fd67, %fd82;
$L__BB0_40:
	mad.lo.s32 	%r62, %r29, %r39, %r1;
	cvta.to.global.u64 	%rd22, %rd9;
	mul.wide.s32 	%rd23, %r62, 8;
	add.s64 	%rd24, %rd22, %rd23;
	st.global.f64 	[%rd24], %fd82;
$L__BB0_41:
	ret;

}
	// .globl	_Z20convolutionColumnGPUPdS_S_iii
.visible .entry _Z20convolutionColumnGPUPdS_S_iii(
	.param .u64 .ptr .align 1 _Z20convolutionColumnGPUPdS_S_iii_param_0,
	.param .u64 .ptr .align 1 _Z20convolutionColumnGPUPdS_S_iii_param_1,
	.param .u64 .ptr .align 1 _Z20convolutionColumnGPUPdS_S_iii_param_2,
	.param .u32 _Z20convolutionColumnGPUPdS_S_iii_param_3,
	.param .u32 _Z20convolutionColumnGPUPdS_S_iii_param_4,
	.param .u32 _Z20convolutionColumnGPUPdS_S_iii_param_5
)
{
	.reg .pred 	%p<55>;
	.reg .b32 	%r<110>;
	.reg .b64 	%rd<48>;
	.reg .b64 	%fd<87>;

	ld.param.u64 	%rd7, [_Z20convolutionColumnGPUPdS_S_iii_param_1];
	ld.param.u64 	%rd8, [_Z20convolutionColumnGPUPdS_S_iii_param_2];
	ld.param.u32 	%r54, [_Z20convolutionColumnGPUPdS_S_iii_param_3];
	ld.param.u32 	%r56, [_Z20convolutionColumnGPUPdS_S_iii_param_4];
	ld.param.u32 	%r55, [_Z20convolutionColumnGPUPdS_S_iii_param_5];
	cvta.to.global.u64 	%rd1, %rd8;
	cvta.to.global.u64 	%rd2, %rd7;
	mov.u32 	%r58, %ctaid.x;
	mov.u32 	%r59, %ntid.x;
	mov.u32 	%r60, %tid.x;
	mad.lo.s32 	%r1, %r58, %r59, %r60;
	mov.u32 	%r61, %ctaid.y;
	mov.u32 	%r62, %ntid.y;
	mov.u32 	%r63, %tid.y;
	mad.lo.s32 	%r64, %r61, %r62, %r63;
	setp.ge.s32 	%p1, %r1, %r54;
	setp.ge.s32 	%p2, %r64, %r56;
	or.pred  	%p3, %p1, %p2;
	@%p3 bra 	$L__BB1_41;
	setp.lt.s32 	%p4, %r55, 0;
	mov.f64 	%fd82, 0d0000000000000000;
	@%p4 bra 	$L__BB1_40;
	neg.s32 	%r108, %r55;
	setp.lt.u32 	%p5, %r55, 4;
	mov.f64 	%fd82, 0d0000000000000000;
	@%p5 bra 	$L__BB1_22;
	shl.b32 	%r104, %r55, 1;
	sub.s32 	%r106, 3, %r55;
	and.b32  	%r65, %r104, -8;
	neg.s32 	%r105, %r65;
	sub.s32 	%r103, %r64, %r55;
	mul.lo.s32 	%r66, %r54, %r103;
	add.s32 	%r67, %r66, %r54;
	add.s32 	%r102, %r1, %r67;
	shl.b32 	%r9, %r54, 3;
	add.s32 	%r68, %r103, 2;
	mad.lo.s32 	%r101, %r54, %r68, %r1;
	add.s32 	%r69, %r103, 3;
	mad.lo.s32 	%r100, %r54, %r69, %r1;
	add.s32 	%r70, %r103, 4;
	mad.lo.s32 	%r99, %r54, %r70, %r1;
	add.s32 	%r71, %r103, 5;
	mad.lo.s32 	%r98, %r54, %r71, %r1;
	add.s32 	%r72, %r103, 6;
	mad.lo.s32 	%r97, %r54, %r72, %r1;
	add.s32 	%r73, %r103, 7;
	mad.lo.s32 	%r96, %r54, %r73, %r1;
	add.s32 	%r95, %r1, %r66;
	mov.f64 	%fd82, 0d0000000000000000;
$L__BB1_4:
	.pragma "nounroll";
	setp.lt.s32 	%p6, %r103, 0;
	setp.ge.s32 	%p7, %r103, %r54;
	mul.wide.s32 	%rd9, %r104, 8;
	add.s64 	%rd3, %rd1, %rd9;
	or.pred  	%p8, %p6, %p7;
	@%p8 bra 	$L__BB1_6;
	mul.wide.s32 	%rd10, %r95, 8;
	add.s64 	%rd11, %rd2, %rd10;
	ld.global.f64 	%fd38, [%rd11];
	ld.global.f64 	%fd39, [%rd3];
	fma.rn.f64 	%fd82, %fd38, %fd39, %fd82;
$L__BB1_6:
	add.s32 	%r74, %r103, 1;
	setp.lt.s32 	%p9, %r74, 0;
	setp.ge.s32 	%p10, %r74, %r54;
	or.pred  	%p11, %p9, %p10;
	@%p11 bra 	$L__BB1_8;
	mul.wide.s32 	%rd12, %r102, 8;
	add.s64 	%rd13, %rd2, %rd12;
	ld.global.f64 	%fd40, [%rd13];
	ld.global.f64 	%fd41, [%rd3+-8];
	fma.rn.f64 	%fd82, %fd40, %fd41, %fd82;
$L__BB1_8:
	add.s32 	%r75, %r103, 2;
	setp.lt.s32 	%p12, %r75, 0;
	setp.ge.s32 	%p13, %r75, %r54;
	or.pred  	%p14, %p12, %p13;
	@%p14 bra 	$L__BB1_10;
	mul.wide.s32 	%rd14, %r101, 8;
	add.s64 	%rd15, %rd2, %rd14;
	ld.global.f64 	%fd42, [%rd15];
	ld.global.f64 	%fd43, [%rd3+-16];
	fma.rn.f64 	%fd82, %fd42, %fd43, %fd82;
$L__BB1_10:
	add.s32 	%r76, %r103, 3;
	setp.lt.s32 	%p15, %r76, 0;
	setp.ge.s32 	%p16, %r76, %r54;
	or.pred  	%p17, %p15, %p16;
	@%p17 bra 	$L__BB1_12;
	mul.wide.s32 	%rd16, %r100, 8;
	add.s64 	%rd17, %rd2, %rd16;
	ld.global.f64 	%fd44, [%rd17];
	ld.global.f64 	%fd45, [%rd3+-24];
	fma.rn.f64 	%fd82, %fd44, %fd45, %fd82;
$L__BB1_12:
	add.s32 	%r77, %r103, 4;
	setp.lt.s32 	%p18, %r77, 0;
	setp.ge.s32 	%p19, %r77, %r54;
	or.pred  	%p20, %p18, %p19;
	@%p20 bra 	$L__BB1_14;
	mul.wide.s32 	%rd18, %r99, 8;
	add.s64 	%rd19, %rd2, %rd18;
	ld.global.f64 	%fd46, [%rd19];
	ld.global.f64 	%fd47, [%rd3+-32];
	fma.rn.f64 	%fd82, %fd46, %fd47, %fd82;
$L__BB1_14:
	add.s32 	%r78, %r103, 5;
	setp.lt.s32 	%p21, %r78, 0;
	setp.ge.s32 	%p22, %r78, %r54;
	or.pred  	%p23, %p21, %p22;
	@%p23 bra 	$L__BB1_16;
	mul.wide.s32 	%rd20, %r98, 8;
	add.s64 	%rd21, %rd2, %rd20;
	ld.global.f64 	%fd48, [%rd21];
	ld.global.f64 	%fd49, [%rd3+-40];
	fma.rn.f64 	%fd82, %fd48, %fd49, %fd82;
$L__BB1_16:
	add.s32 	%r79, %r103, 6;
	setp.lt.s32 	%p24, %r79, 0;
	setp.ge.s32 	%p25, %r79, %r54;
	or.pred  	%p26, %p24, %p25;
	@%p26 bra 	$L__BB1_18;
	mul.wide.s32 	%rd22, %r97, 8;
	add.s64 	%rd23, %rd2, %rd22;
	ld.global.f64 	%fd50, [%rd23];
	ld.global.f64 	%fd51, [%rd3+-48];
	fma.rn.f64 	%fd82, %fd50, %fd51, %fd82;
$L__BB1_18:
	add.s32 	%r80, %r103, 7;
	setp.lt.s32 	%p27, %r80, 0;
	setp.ge.s32 	%p28, %r80, %r54;
	or.pred  	%p29, %p27, %p28;
	@%p29 bra 	$L__BB1_20;
	mul.wide.s32 	%rd24, %r96, 8;
	add.s64 	%rd25, %rd2, %rd24;
	ld.global.f64 	%fd52, [%rd25];
	ld.global.f64 	%fd53, [%rd3+-56];
	fma.rn.f64 	%fd82, %fd52, %fd53, %fd82;
$L__BB1_20:
	add.s32 	%r106, %r106, 8;
	add.s32 	%r105, %r105, 8;
	add.s32 	%r104, %r104, -8;
	add.s32 	%r103, %r103, 8;
	add.s32 	%r102, %r102, %r9;
	add.s32 	%r101, %r101, %r9;
	add.s32 	%r100, %r100, %r9;
	add.s32 	%r99, %r99, %r9;
	add.s32 	%r98, %r98, %r9;
	add.s32 	%r97, %r97, %r9;
	add.s32 	%r96, %r96, %r9;
	add.s32 	%r95, %r95, %r9;
	setp.ne.s32 	%p30, %r105, 0;
	@%p30 bra 	$L__BB1_4;
	add.s32 	%r108, %r106, -3;
$L__BB1_22:
	shl.b32 	%r81, %r55, 1;
	and.b32  	%r82, %r81, 6;
	setp.lt.u32 	%p31, %r82, 3;
	@%p31 bra 	$L__BB1_32;
	add.s32 	%r43, %r108, %r64;
	setp.lt.s32 	%p32, %r43, 0;
	setp.ge.s32 	%p33, %r43, %r54;
	sub.s32 	%r83, %r55, %r108;
	mul.wide.s32 	%rd26, %r83, 8;
	add.s64 	%rd4, %rd1, %rd26;
	or.pred  	%p34, %p32, %p33;
	@%p34 bra 	$L__BB1_25;
	mad.lo.s32 	%r84, %r43, %r54, %r1;
	mul.wide.s32 	%rd27, %r84, 8;
	add.s64 	%rd28, %rd2, %rd27;
	ld.global.f64 	%fd54, [%rd28];
	ld.global.f64 	%fd55, [%rd4];
	fma.rn.f64 	%fd82, %fd54, %fd55, %fd82;
$L__BB1_25:
	add.s32 	%r44, %r43, 1;
	setp.lt.s32 	%p35, %r44, 0;
	setp.ge.s32 	%p36, %r44, %r54;
	or.pred  	%p37, %p35, %p36;
	@%p37 bra 	$L__BB1_27;
	mad.lo.s32 	%r85, %r44, %r54, %r1;
	mul.wide.s32 	%rd29, %r85, 8;
	add.s64 	%rd30, %rd2, %rd29;
	ld.global.f64 	%fd56, [%rd30];
	ld.global.f64 	%fd57, [%rd4+-8];
	fma.rn.f64 	%fd82, %fd56, %fd57, %fd82;
$L__BB1_27:
	add.s32 	%r45, %r43, 2;
	setp.lt.s32 	%p38, %r45, 0;
	setp.ge.s32 	%p39, %r45, %r54;
	or.pred  	%p40, %p38, %p39;
	@%p40 bra 	$L__BB1_29;
	mad.lo.s32 	%r86, %r45, %r54, %r1;
	mul.wide.s32 	%rd31, %r86, 8;
	add.s64 	%rd32, %rd2, %rd31;
	ld.global.f64 	%fd58, [%rd32];
	ld.global.f64 	%fd59, [%rd4+-16];
	fma.rn.f64 	%fd82, %fd58, %fd59, %fd82;
$L__BB1_29:
	add.s32 	%r46, %r43, 3;
	setp.lt.s32 	%p41, %r46, 0;
	setp.ge.s32 	%p42, %r46, %r54;
	or.pred  	%p43, %p41, %p42;
	@%p43 bra 	$L__BB1_31;
	mad.lo.s32 	%r87, %r46, %r54, %r1;
	mul.wide.s32 	%rd33, %r87, 8;
	add.s64 	%rd34, %rd2, %rd33;
	ld.global.f64 	%fd60, [%rd34];
	ld.global.f64 	%fd61, [%rd4+-24];
	fma.rn.f64 	%fd82, %fd60, %fd61, %fd82;
$L__BB1_31:
	add.s32 	%r108, %r108, 4;
$L__BB1_32:
	and.b32  	%r88, %r55, 1;
	setp.eq.b32 	%p44, %r88, 1;
	not.pred 	%p45, %p44;
	@%p45 bra 	$L__BB1_38;
	add.s32 	%r49, %r108, %r64;
	setp.lt.s32 	%p46, %r49, 0;
	setp.ge.s32 	%p47, %r49, %r54;
	sub.s32 	%r89, %r55, %r108;
	mul.wide.s32 	%rd35, %r89, 8;
	add.s64 	%rd5, %rd1, %rd35;
	or.pred  	%p48, %p46, %p47;
	@%p48 bra 	$L__BB1_35;
	mad.lo.s32 	%r90, %r49, %r54, %r1;
	mul.wide.s32 	%rd36, %r90, 8;
	add.s64 	%rd37, %rd2, %rd36;
	ld.global.f64 	%fd62, [%rd37];
	ld.global.f64 	%fd63, [%rd5];
	fma.rn.f64 	%fd82, %fd62, %fd63, %fd82;
$L__BB1_35:
	add.s32 	%r50, %r49, 1;
	setp.lt.s32 	%p49, %r50, 0;
	setp.ge.s32 	%p50, %r50, %r54;
	or.pred  	%p51, %p49, %p50;
	@%p51 bra 	$L__BB1_37;
	mad.lo.s32 	%r91, %r50, %r54, %r1;
	mul.wide.s32 	%rd38, %r91, 8;
	add.s64 	%rd39, %rd2, %rd38;
	ld.global.f64 	%fd64, [%rd39];
	ld.global.f64 	%fd65, [%rd5+-8];
	fma.rn.f64 	%fd82, %fd64, %fd65, %fd82;
$L__BB1_37:
	add.s32 	%r108, %r108, 2;
$L__BB1_38:
	add.s32 	%r53, %r108, %r64;
	setp.lt.s32 	%p52, %r53, 0;
	setp.ge.s32 	%p53, %r53, %r54;
	or.pred  	%p54, %p52, %p53;
	@%p54 bra 	$L__BB1_40;
	mad.lo.s32 	%r92, %r53, %r54, %r1;
	mul.wide.s32 	%rd40, %r92, 8;
	add.s64 	%rd41, %rd2, %rd40;
	ld.global.f64 	%fd66, [%rd41];
	sub.s32 	%r93, %r55, %r108;
	mul.wide.s32 	%rd42, %r93, 8;
	add.s64 	%rd43, %rd1, %rd42;
	ld.global.f64 	%fd67, [%rd43];
	fma.rn.f64 	%fd82, %fd66, %fd67, %fd82;
$L__BB1_40:
	ld.param.u64 	%rd47, [_Z20convolutionColumnGPUPdS_S_iii_param_0];
	mad.lo.s32 	%r94, %r54, %r64, %r1;
	cvta.to.global.u64 	%rd44, %rd47;
	mul.wide.s32 	%rd45, %r94, 8;
	add.s64 	%rd46, %rd44, %rd45;
	st.global.f64 	[%rd46], %fd82;
$L__BB1_41:
	ret;

}


// ===== COMPILED SASS (sm_100) =====

	.target	sm_100

	.elftype	@"ET_EXEC"


//--------------------- .note.nv.tkinfo           --------------------------
	.section	.note.nv.tkinfo,"",@"SHT_NOTE"
	.sectionflags	@"SHF_NOTE_NV_TKINFO"
	.tkinfo
        /*0018*/ 	.word	0x00000002
        /*0030*/ 	.string	""
        /*0030*/ 	.string	"ptxas"
        /*0030*/ 	.string	"Cuda compilation tools, release 13.0, V13.0.88"
        /*0030*/ 	.string	"Build cuda_13.0.r13.0/compiler.36424714_0"
        /*0030*/ 	.string	"-arch sm_100 -m 64 "



//--------------------- .note.nv.cuinfo           --------------------------
	.section	.note.nv.cuinfo,"",@"SHT_NOTE"
	.sectionflags	@"SHF_NOTE_NV_CUINFO"
        /*0018*/ 	.short	0x0002
        /*001a*/ 	.short	0x0064
        /*001c*/ 	.short	0x0082
	.zero		2


//--------------------- .nv.info                  --------------------------
	.section	.nv.info,"",@"SHT_CUDA_INFO"
	.align	4


	//----- nvinfo : EIATTR_REGCOUNT
	.align		4
        /*0000*/ 	.byte	0x04, 0x2f
        /*0002*/ 	.short	(.L_1 - .L_0)
	.align		4
.L_0:
        /*0004*/ 	.word	index@(_Z17convolutionRowGPUPdS_S_iii)
        /*0008*/ 	.word	0x0000001e


	//----- nvinfo : EIATTR_FRAME_SIZE
	.align		4
.L_1:
        /*000c*/ 	.byte	0x04, 0x11
        /*000e*/ 	.short	(.L_3 - .L_2)
	.align		4
.L_2:
        /*0010*/ 	.word	index@(_Z17convolutionRowGPUPdS_S_iii)
        /*0014*/ 	.word	0x00000000


	//----- nvinfo : EIATTR_REGCOUNT
	.align		4
.L_3:
        /*0018*/ 	.byte	0x04, 0x2f
        /*001a*/ 	.short	(.L_5 - .L_4)
	.align		4
.L_4:
        /*001c*/ 	.word	index@(_Z20convolutionColumnGPUPdS_S_iii)
        /*0020*/ 	.word	0x00000020


	//----- nvinfo : EIATTR_FRAME_SIZE
	.align		4
.L_5:
        /*0024*/ 	.byte	0x04, 0x11
        /*0026*/ 	.short	(.L_7 - .L_6)
	.align		4
.L_6:
        /*0028*/ 	.word	index@(_Z20convolutionColumnGPUPdS_S_iii)
        /*002c*/ 	.word	0x00000000


	//----- nvinfo : EIATTR_MIN_STACK_SIZE
	.align		4
.L_7:
        /*0030*/ 	.byte	0x04, 0x12
        /*0032*/ 	.short	(.L_9 - .L_8)
	.align		4
.L_8:
        /*0034*/ 	.word	index@(_Z20convolutionColumnGPUPdS_S_iii)
        /*0038*/ 	.word	0x00000000


	//----- nvinfo : EIATTR_MIN_STACK_SIZE
	.align		4
.L_9:
        /*003c*/ 	.byte	0x04, 0x12
        /*003e*/ 	.short	(.L_11 - .L_10)
	.align		4
.L_10:
        /*0040*/ 	.word	index@(_Z17convolutionRowGPUPdS_S_iii)
        /*0044*/ 	.word	0x00000000
.L_11:


//--------------------- .nv.compat                --------------------------
	.section	.nv.compat,"",@"SHT_CUDA_COMPAT_INFO"
	.align	4
        /*0000*/ 	.byte	0x02, 0x09, 0x00, 0x00, 0x02, 0x02, 0x01, 0x00, 0x02, 0x05, 0x05, 0x00, 0x03, 0x07, 0x01, 0x01
        /*0010*/ 	.byte	0x02, 0x03, 0x00, 0x00, 0x02, 0x06, 0x01, 0x00, 0x04, 0x0b, 0x08, 0x00, 0x01, 0x00, 0x00, 0x00
        /*0020*/ 	.byte	0x00, 0x00, 0x00, 0x00


//--------------------- .nv.info._Z20convolutionColumnGPUPdS_S_iii --------------------------
	.section	.nv.info._Z20convolutionColumnGPUPdS_S_iii,"",@"SHT_CUDA_INFO"
	.sectionflags	@""
	.align	4


	//----- nvinfo : EIATTR_CUDA_API_VERSION
	.align		4
        /*0000*/ 	.byte	0x04, 0x37
        /*0002*/ 	.short	(.L_13 - .L_12)
.L_12:
        /*0004*/ 	.word	0x00000082


	//----- nvinfo : EIATTR_KPARAM_INFO
	.align		4
.L_13:
        /*0008*/ 	.byte	0x04, 0x17
        /*000a*/ 	.short	(.L_15 - .L_14)
.L_14:
        /*000c*/ 	.word	0x00000000
        /*0010*/ 	.short	0x0005
        /*0012*/ 	.short	0x0020
        /*0014*/ 	.byte	0x00, 0xf0, 0x11, 0x00


	//----- nvinfo : EIATTR_KPARAM_INFO
	.align		4
.L_15:
        /*0018*/ 	.byte	0x04, 0x17
        /*001a*/ 	.short	(.L_17 - .L_16)
.L_16:
        /*001c*/ 	.word	0x00000000
        /*0020*/ 	.short	0x0004
        /*0022*/ 	.short	0x001c
        /*0024*/ 	.byte	0x00, 0xf0, 0x11, 0x00


	//----- nvinfo : EIATTR_KPARAM_INFO
	.align		4
.L_17:
        /*0028*/ 	.byte	0x04, 0x17
        /*002a*/ 	.short	(.L_19 - .L_18)
.L_18:
        /*002c*/ 	.word	0x00000000
        /*0030*/ 	.short	0x0003
        /*0032*/ 	.short	0x0018
        /*0034*/ 	.byte	0x00, 0xf0, 0x11, 0x00


	//----- nvinfo : EIATTR_KPARAM_INFO
	.align		4
.L_19:
        /*0038*/ 	.byte	0x04, 0x17
        /*003a*/ 	.short	(.L_21 - .L_20)
.L_20:
        /*003c*/ 	.word	0x00000000
        /*0040*/ 	.short	0x0002
        /*0042*/ 	.short	0x0010
        /*0044*/ 	.byte	0x00, 0xf5, 0x21, 0x00


	//----- nvinfo : EIATTR_KPARAM_INFO
	.align		4
.L_21:
        /*0048*/ 	.byte	0x04, 0x17
        /*004a*/ 	.short	(.L_23 - .L_22)
.L_22:
        /*004c*/ 	.word	0x00000000
        /*0050*/ 	.short	0x0001
        /*0052*/ 	.short	0x0008
        /*0054*/ 	.byte	0x00, 0xf5, 0x21, 0x00


	//----- nvinfo : EIATTR_KPARAM_INFO
	.align		4
.L_23:
        /*0058*/ 	.byte	0x04, 0x17
        /*005a*/ 	.short	(.L_25 - .L_24)
.L_24:
        /*005c*/ 	.word	0x00000000
        /*0060*/ 	.short	0x0000
        /*0062*/ 	.short	0x0000
        /*0064*/ 	.byte	0x00, 0xf5, 0x21, 0x00


	//----- nvinfo : EIATTR_SPARSE_MMA_MASK
	.align		4
.L_25:
        /*0068*/ 	.byte	0x03, 0x50
        /*006a*/ 	.short	0x0000


	//----- nvinfo : EIATTR_MAXREG_COUNT
	.align		4
        /*006c*/ 	.byte	0x03, 0x1b
        /*006e*/ 	.short	0x00ff


	//----- nvinfo : EIATTR_MERCURY_ISA_VERSION
	.align		4
        /*0070*/ 	.byte	0x03, 0x5f
        /*0072*/ 	.short	0x0101


	//----- nvinfo : EIATTR_VRC_CTA_INIT_COUNT
	.align		4
        /*0074*/ 	.byte	0x02, 0x4a
	.zero		1
	.zero		1


	//----- nvinfo : EIATTR_EXIT_INSTR_OFFSETS
	.align		4
        /*0078*/ 	.byte	0x04, 0x1c
        /*007a*/ 	.short	(.L_27 - .L_26)


	//   ....[0]....
.L_26:
        /*007c*/ 	.word	0x000000d0


	//   ....[1]....
        /*0080*/ 	.word	0x00000d80


	//----- nvinfo : EIATTR_CRS_STACK_SIZE
	.align		4
.L_27:
        /*0084*/ 	.byte	0x04, 0x1e
        /*0086*/ 	.short	(.L_29 - .L_28)
.L_28:
        /*0088*/ 	.word	0x00000000


	//----- nvinfo : EIATTR_CBANK_PARAM_SIZE
	.align		4
.L_29:
        /*008c*/ 	.byte	0x03, 0x19
        /*008e*/ 	.short	0x0024


	//----- nvinfo : EIATTR_PARAM_CBANK
	.align		4
        /*0090*/ 	.byte	0x04, 0x0a
        /*0092*/ 	.short	(.L_31 - .L_30)
	.align		4
.L_30:
        /*0094*/ 	.word	index@(.nv.constant0._Z20convolutionColumnGPUPdS_S_iii)
        /*0098*/ 	.short	0x0380
        /*009a*/ 	.short	0x0024


	//----- nvinfo : EIATTR_SW_WAR
	.align		4
.L_31:
        /*009c*/ 	.byte	0x04, 0x36
        /*009e*/ 	.short	(.L_33 - .L_32)
.L_32:
        /*00a0*/ 	.word	0x00000008
.L_33:


//--------------------- .nv.info._Z17convolutionRowGPUPdS_S_iii --------------------------
	.section	.nv.info._Z17convolutionRowGPUPdS_S_iii,"",@"SHT_CUDA_INFO"
	.sectionflags	@""
	.align	4


	//----- nvinfo : EIATTR_CUDA_API_VERSION
	.align		4
        /*0000*/ 	.byte	0x04, 0x37
        /*0002*/ 	.short	(.L_35 - .L_34)
.L_34:
        /*0004*/ 	.word	0x00000082


	//----- nvinfo : EIATTR_KPARAM_INFO
	.align		4
.L_35:
        /*0008*/ 	.byte	0x04, 0x17
        /*000a*/ 	.short	(.L_37 - .L_36)
.L_36:
        /*000c*/ 	.word	0x00000000
        /*0010*/ 	.short	0x0005
        /*0012*/ 	.short	0x0020
        /*0014*/ 	.byte	0x00, 0xf0, 0x11, 0x00


	//----- nvinfo : EIATTR_KPARAM_INFO
	.align		4
.L_37:
        /*0018*/ 	.byte	0x04, 0x17
        /*001a*/ 	.short	(.L_39 - .L_38)
.L_38:
        /*001c*/ 	.word	0x00000000
        /*0020*/ 	.short	0x0004
        /*0022*/ 	.short	0x001c
        /*0024*/ 	.byte	0x00, 0xf0, 0x11, 0x00


	//----- nvinfo : EIATTR_KPARAM_INFO
	.align		4
.L_39:
        /*0028*/ 	.byte	0x04, 0x17
        /*002a*/ 	.short	(.L_41 - .L_40)
.L_40:
        /*002c*/ 	.word	0x00000000
        /*0030*/ 	.short	0x0003
        /*0032*/ 	.short	0x0018
        /*0034*/ 	.byte	0x00, 0xf0, 0x11, 0x00


	//----- nvinfo : EIATTR_KPARAM_INFO
	.align		4
.L_41:
        /*0038*/ 	.byte	0x04, 0x17
        /*003a*/ 	.short	(.L_43 - .L_42)
.L_42:
        /*003c*/ 	.word	0x00000000
        /*0040*/ 	.short	0x0002
        /*0042*/ 	.short	0x0010
        /*0044*/ 	.byte	0x00, 0xf5, 0x21, 0x00


	//----- nvinfo : EIATTR_KPARAM_INFO
	.align		4
.L_43:
        /*0048*/ 	.byte	0x04, 0x17
        /*004a*/ 	.short	(.L_45 - .L_44)
.L_44:
        /*004c*/ 	.word	0x00000000
        /*0050*/ 	.short	0x0001
        /*0052*/ 	.short	0x0008
        /*0054*/ 	.byte	0x00, 0xf5, 0x21, 0x00


	//----- nvinfo : EIATTR_KPARAM_INFO
	.align		4
.L_45:
        /*0058*/ 	.byte	0x04, 0x17
        /*005a*/ 	.short	(.L_47 - .L_46)
.L_46:
        /*005c*/ 	.word	0x00000000
        /*0060*/ 	.short	0x0000
        /*0062*/ 	.short	0x0000
        /*0064*/ 	.byte	0x00, 0xf5, 0x21, 0x00


	//----- nvinfo : EIATTR_SPARSE_MMA_MASK
	.align		4
.L_47:
        /*0068*/ 	.byte	0x03, 0x50
        /*006a*/ 	.short	0x0000


	//----- nvinfo : EIATTR_MAXREG_COUNT
	.align		4
        /*006c*/ 	.byte	0x03, 0x1b
        /*006e*/ 	.short	0x00ff


	//----- nvinfo : EIATTR_MERCURY_ISA_VERSION
	.align		4
        /*0070*/ 	.byte	0x03, 0x5f
        /*0072*/ 	.short	0x0101


	//----- nvinfo : EIATTR_VRC_CTA_INIT_COUNT
	.align		4
        /*0074*/ 	.byte	0x02, 0x4a
	.zero		1
	.zero		1


	//----- nvinfo : EIATTR_EXIT_INSTR_OFFSETS
	.align		4
        /*0078*/ 	.byte	0x04, 0x1c
        /*007a*/ 	.short	(.L_49 - .L_48)


	//   ....[0]....
.L_48:
        /*007c*/ 	.word	0x000000c0


	//   ....[1]....
        /*0080*/ 	.word	0x00000a90


	//----- nvinfo : EIATTR_CRS_STACK_SIZE
	.align		4
.L_49:
        /*0084*/ 	.byte	0x04, 0x1e
        /*0086*/ 	.short	(.L_51 - .L_50)
.L_50:
        /*0088*/ 	.word	0x00000000


	//----- nvinfo : EIATTR_CBANK_PARAM_SIZE
	.align		4
.L_51:
        /*008c*/ 	.byte	0x03, 0x19
        /*008e*/ 	.short	0x0024


	//----- nvinfo : EIATTR_PARAM_CBANK
	.align		4
        /*0090*/ 	.byte	0x04, 0x0a
        /*0092*/ 	.short	(.L_53 - .L_52)
	.align		4
.L_52:
        /*0094*/ 	.word	index@(.nv.constant0._Z17convolutionRowGPUPdS_S_iii)
        /*0098*/ 	.short	0x0380
        /*009a*/ 	.short	0x0024


	//----- nvinfo : EIATTR_SW_WAR
	.align		4
.L_53:
        /*009c*/ 	.byte	0x04, 0x36
        /*009e*/ 	.short	(.L_55 - .L_54)
.L_54:
        /*00a0*/ 	.word	0x00000008
.L_55:


//--------------------- .nv.callgraph             --------------------------
	.section	.nv.callgraph,"",@"SHT_CUDA_CALLGRAPH"
	.align	4
	.sectionentsize	8
	.align		4
        /*0000*/ 	.word	0x00000000
	.align		4
        /*0004*/ 	.word	0xffffffff
	.align		4
        /*0008*/ 	.word	0x00000000
	.align		4
        /*000c*/ 	.word	0xfffffffe
	.align		4
        /*0010*/ 	.word	0x00000000
	.align		4
        /*0014*/ 	.word	0xfffffffd
	.align		4
        /*0018*/ 	.word	0x00000000
	.align		4
        /*001c*/ 	.word	0xfffffffc


//--------------------- .text._Z20convolutionColumnGPUPdS_S_iii --------------------------
	.section	.text._Z20convolutionColumnGPUPdS_S_iii,"ax",@progbits
	.align	128
        .global         _Z20convolutionColumnGPUPdS_S_iii
        .type           _Z20convolutionColumnGPUPdS_S_iii,@function
        .size           _Z20convolutionColumnGPUPdS_S_iii,(.L_x_14 - _Z20convolutionColumnGPUPdS_S_iii)
        .other          _Z20convolutionColumnGPUPdS_S_iii,@"STO_CUDA_ENTRY STV_DEFAULT"
_Z20convolutionColumnGPUPdS_S_iii:
.text._Z20convolutionColumnGPUPdS_S_iii:
[----:B------:R-:W-:Y:S01]  /*0000*/  LDC R1, c[0x0][0x37c] ;  /* 0x0000df00ff017b82 */ /* 0x000fe20000000800 */
[----:B------:R-:W0:Y:S07]  /*0010*/  S2R R5, SR_TID.Y ;  /* 0x0000000000057919 */ /* 0x000e2e0000002200 */
[----:B------:R-:W1:Y:S01]  /*0020*/  LDC R3, c[0x0][0x360] ;  /* 0x0000d800ff037b82 */ /* 0x000e620000000800 */
[----:B------:R-:W2:Y:S01]  /*0030*/  LDCU.64 UR6, c[0x0][0x398] ;  /* 0x00007300ff0677ac */ /* 0x000ea20008000a00 */
[----:B------:R-:W1:Y:S06]  /*0040*/  S2R R2, SR_TID.X ;  /* 0x0000000000027919 */ /* 0x000e6c0000002100 */
[----:B------:R-:W0:Y:S08]  /*0050*/  S2UR UR5, SR_CTAID.Y ;  /* 0x00000000000579c3 */ /* 0x000e300000002600 */
[----:B------:R-:W0:Y:S08]  /*0060*/  LDC R0, c[0x0][0x364] ;  /* 0x0000d900ff007b82 */ /* 0x000e300000000800 */
[----:B------:R-:W1:Y:S01]  /*0070*/  S2UR UR4, SR_CTAID.X ;  /* 0x00000000000479c3 */ /* 0x000e620000002500 */
[----:B0-----:R-:W-:-:S05]  /*0080*/  IMAD R0, R0, UR5, R5 ;  /* 0x0000000500007c24 */ /* 0x001fca000f8e0205 */
[----:B--2---:R-:W-:Y:S01]  /*0090*/  ISETP.GE.AND P0, PT, R0, UR7, PT ;  /* 0x0000000700007c0c */ /* 0x004fe2000bf06270 */
[----:B-1----:R-:W-:Y:S02]  /*00a0*/  IMAD R3, R3, UR4, R2 ;  /* 0x0000000403037c24 */ /* 0x002fe4000f8e0202 */
[----:B------:R-:W-:-:S05]  /*00b0*/  IMAD.U32 R2, RZ, RZ, UR6 ;  /* 0x00000006ff027e24 */ /* 0x000fca000f8e00ff */
[----:B------:R-:W-:-:S13]  /*00c0*/  ISETP.GE.OR P0, PT, R3, R2, P0 ;  /* 0x000000020300720c */ /* 0x000fda0000706670 */
[----:B------:R-:W-:Y:S05]  /*00d0*/  @P0 EXIT ;  /* 0x000000000000094d */ /* 0x000fea0003800000 */
[----:B------:R-:W0:Y:S01]  /*00e0*/  LDCU UR7, c[0x0][0x3a0] ;  /* 0x00007400ff0777ac */ /* 0x000e220008000800 */
[----:B------:R-:W-:Y:S01]  /*00f0*/  CS2R R12, SRZ ;  /* 0x00000000000c7805 */ /* 0x000fe2000001ff00 */
[----:B------:R-:W1:Y:S01]  /*0100*/  LDCU.64 UR8, c[0x0][0x358] ;  /* 0x00006b00ff0877ac */ /* 0x000e620008000a00 */
[----:B0-----:R-:W-:-:S09]  /*0110*/  UISETP.GE.AND UP0, UPT, UR7, URZ, UPT ;  /* 0x000000ff0700728c */ /* 0x001fd2000bf06270 */
[----:B-1----:R-:W-:Y:S05]  /*0120*/  BRA.U !UP0, `(.L_x_0) ;  /* 0x0000000d08047547 */ /* 0x002fea000b800000 */
[----:B------:R-:W-:Y:S01]  /*0130*/  UISETP.GE.U32.AND UP0, UPT, UR7, 0x4, UPT ;  /* 0x000000040700788c */ /* 0x000fe2000bf06070 */
[----:B------:R-:W-:Y:S01]  /*0140*/  CS2R R12, SRZ ;  /* 0x00000000000c7805 */ /* 0x000fe2000001ff00 */
[----:B------:R-:W-:-:S07]  /*0150*/  UIADD3 UR4, UPT, UPT, -UR7, URZ, URZ ;  /* 0x000000ff07047290 */ /* 0x000fce000fffe1ff */
[----:B------:R-:W-:Y:S05]  /*0160*/  BRA.U !UP0, `(.L_x_1) ;  /* 0x0000000508a07547 */ /* 0x000fea000b800000 */
[----:B------:R-:W0:Y:S01]  /*0170*/  LDC R4, c[0x0][0x398] ;  /* 0x0000e600ff047b82 */ /* 0x000e220000000800 */
[----:B------:R-:W-:Y:S01]  /*0180*/  IADD3 R8, PT, PT, R0, -UR7, RZ ;  /* 0x8000000700087c10 */ /* 0x000fe2000fffe0ff */
[----:B------:R-:W-:Y:S01]  /*0190*/  USHF.L.U32 UR6, UR7, 0x1, URZ ;  /* 0x0000000107067899 */ /* 0x000fe200080006ff */
[----:B------:R-:W-:Y:S01]  /*01a0*/  CS2R R12, SRZ ;  /* 0x00000000000c7805 */ /* 0x000fe2000001ff00 */
[----:B------:R-:W-:Y:S01]  /*01b0*/  UIADD3 UR5, UPT, UPT, -UR7, 0x3, URZ ;  /* 0x0000000307057890 */ /* 0x000fe2000fffe1ff */
[C---:B------:R-:W-:Y:S01]  /*01c0*/  IADD3 R7, PT, PT, R8.reuse, 0x3, RZ ;  /* 0x0000000308077810 */ /* 0x040fe20007ffe0ff */
[C---:B------:R-:W-:Y:S01]  /*01d0*/  IMAD R6, R8.reuse, R2, R2 ;  /* 0x0000000208067224 */ /* 0x040fe200078e0202 */
[C---:B------:R-:W-:Y:S01]  /*01e0*/  IADD3 R11, PT, PT, R8.reuse, 0x5, RZ ;  /* 0x00000005080b7810 */ /* 0x040fe20007ffe0ff */
[----:B------:R-:W1:Y:S01]  /*01f0*/  LDC.64 R14, c[0x0][0x390] ;  /* 0x0000e400ff0e7b82 */ /* 0x000e620000000a00 */
[C---:B------:R-:W-:Y:S01]  /*0200*/  IADD3 R27, PT, PT, R8.reuse, 0x7, RZ ;  /* 0x00000007081b7810 */ /* 0x040fe20007ffe0ff */
[C---:B------:R-:W-:Y:S01]  /*0210*/  VIADD R29, R8.reuse, 0x2 ;  /* 0x00000002081d7836 */ /* 0x040fe20000000000 */
[----:B------:R-:W-:Y:S01]  /*0220*/  ULOP3.LUT UR4, UR6, 0xfffffff8, URZ, 0xc0, !UPT ;  /* 0xfffffff806047892 */ /* 0x000fe2000f8ec0ff */
[C---:B------:R-:W-:Y:S01]  /*0230*/  VIADD R9, R8.reuse, 0x4 ;  /* 0x0000000408097836 */ /* 0x040fe20000000000 */
[----:B------:R-:W-:Y:S01]  /*0240*/  IADD3 R6, PT, PT, R3, R6, RZ ;  /* 0x0000000603067210 */ /* 0x000fe20007ffe0ff */
[----:B------:R-:W-:Y:S01]  /*0250*/  VIADD R25, R8, 0x6 ;  /* 0x0000000608197836 */ /* 0x000fe20000000000 */
[----:B------:R-:W-:Y:S01]  /*0260*/  UIADD3 UR4, UPT, UPT, -UR4, URZ, URZ ;  /* 0x000000ff04047290 */ /* 0x000fe2000fffe1ff */
[----:B------:R-:W-:-:S02]  /*0270*/  IMAD R29, R29, R2, R3 ;  /* 0x000000021d1d7224 */ /* 0x000fc400078e0203 */
[-CC-:B------:R-:W-:Y:S02]  /*0280*/  IMAD R7, R7, R2.reuse, R3.reuse ;  /* 0x0000000207077224 */ /* 0x180fe400078e0203 */
[-CC-:B------:R-:W-:Y:S02]  /*0290*/  IMAD R9, R9, R2.reuse, R3.reuse ;  /* 0x0000000209097224 */ /* 0x180fe400078e0203 */
[-CC-:B------:R-:W-:Y:S02]  /*02a0*/  IMAD R11, R11, R2.reuse, R3.reuse ;  /* 0x000000020b0b7224 */ /* 0x180fe400078e0203 */
[-CC-:B------:R-:W-:Y:S02]  /*02b0*/  IMAD R25, R25, R2.reuse, R3.reuse ;  /* 0x0000000219197224 */ /* 0x180fe400078e0203 */
[-CC-:B------:R-:W-:Y:S02]  /*02c0*/  IMAD R27, R27, R2.reuse, R3.reuse ;  /* 0x000000021b1b7224 */ /* 0x180fe400078e0203 */
[----:B------:R-:W-:-:S02]  /*02d0*/  IMAD R5, R8, R2, R3 ;  /* 0x0000000208057224 */ /* 0x000fc400078e0203 */
[----:B------:R-:W-:-:S07]  /*02e0*/  IMAD.U32 R10, RZ, RZ, UR6 ;  /* 0x00000006ff0a7e24 */ /* 0x000fce000f8e00ff */
.L_x_2:
[----:B0-----:R-:W-:Y:S02]  /*02f0*/  IMAD.MOV.U32 R2, RZ, RZ, R4 ;  /* 0x000000ffff027224 */ /* 0x001fe400078e0004 */
[----:B-1----:R-:W-:-:S03]  /*0300*/  IMAD.WIDE R20, R10, 0x8, R14 ;  /* 0x000000080a147825 */ /* 0x002fc600078e020e */
[----:B------:R-:W-:-:S04]  /*0310*/  ISETP.GE.AND P0, PT, R8, R2, PT ;  /* 0x000000020800720c */ /* 0x000fc80003f06270 */
[----:B------:R-:W-:-:S13]  /*0320*/  ISETP.LT.OR P0, PT, R8, RZ, P0 ;  /* 0x000000ff0800720c */ /* 0x000fda0000701670 */
[----:B------:R-:W0:Y:S01]  /*0330*/  @!P0 LDC.64 R22, c[0x0][0x388] ;  /* 0x0000e200ff168b82 */ /* 0x000e220000000a00 */
[----:B------:R-:W2:Y:S01]  /*0340*/  @!P0 LDG.E.64 R18, desc[UR8][R20.64] ;  /* 0x0000000814128981 */ /* 0x000ea2000c1e1b00 */
[----:B0-----:R-:W-:-:S06]  /*0350*/  @!P0 IMAD.WIDE R22, R5, 0x8, R22 ;  /* 0x0000000805168825 */ /* 0x001fcc00078e0216 */
[----:B------:R-:W2:Y:S01]  /*0360*/  @!P0 LDG.E.64 R22, desc[UR8][R22.64] ;  /* 0x0000000816168981 */ /* 0x000ea2000c1e1b00 */
[----:B------:R-:W-:-:S04]  /*0370*/  IADD3 R17, PT, PT, R8, 0x1, RZ ;  /* 0x0000000108117810 */ /* 0x000fc80007ffe0ff */
[----:B------:R-:W-:-:S04]  /*0380*/  ISETP.GE.AND P1, PT, R17, R2, PT ;  /* 0x000000021100720c */ /* 0x000fc80003f26270 */
[----:B------:R-:W-:-:S13]  /*0390*/  ISETP.LT.OR P1, PT, R17, RZ, P1 ;  /* 0x000000ff1100720c */ /* 0x000fda0000f21670 */
[----:B------:R-:W0:Y:S02]  /*03a0*/  @!P1 LDC.64 R16, c[0x0][0x388] ;  /* 0x0000e200ff109b82 */ /* 0x000e240000000a00 */
[----:B0-----:R-:W-:Y:S01]  /*03b0*/  @!P1 IMAD.WIDE R16, R6, 0x8, R16 ;  /* 0x0000000806109825 */ /* 0x001fe200078e0210 */
[----:B--2---:R-:W-:Y:S01]  /*03c0*/  @!P0 DFMA R12, R22, R18, R12 ;  /* 0x00000012160c822b */ /* 0x004fe2000000000c */
[----:B------:R-:W2:Y:S04]  /*03d0*/  @!P1 LDG.E.64 R18, desc[UR8][R20.64+-0x8] ;  /* 0xfffff80814129981 */ /* 0x000ea8000c1e1b00 */
[----:B------:R0:W2:Y:S01]  /*03e0*/  @!P1 LDG.E.64 R22, desc[UR8][R16.64] ;  /* 0x0000000810169981 */ /* 0x0000a2000c1e1b00 */
[----:B------:R-:W-:-:S05]  /*03f0*/  VIADD R24, R8, 0x2 ;  /* 0x0000000208187836 */ /* 0x000fca0000000000 */
[----:B------:R-:W-:-:S04]  /*0400*/  ISETP.GE.AND P0, PT, R24, R2, PT ;  /* 0x000000021800720c */ /* 0x000fc80003f06270 */
[----:B------:R-:W-:-:S13]  /*0410*/  ISETP.LT.OR P0, PT, R24, RZ, P0 ;  /* 0x000000ff1800720c */ /* 0x000fda0000701670 */
[----:B0-----:R-:W0:Y:S01]  /*0420*/  @!P0 LDC.64 R16, c[0x0][0x388] ;  /* 0x0000e200ff108b82 */ /* 0x001e220000000a00 */
[----:B------:R-:W-:Y:S01]  /*0430*/  IADD3 R24, PT, PT, R8, 0x3, RZ ;  /* 0x0000000308187810 */ /* 0x000fe20007ffe0ff */
[----:B--2---:R-:W-:Y:S01]  /*0440*/  @!P1 DFMA R12, R22, R18, R12 ;  /* 0x00000012160c922b */ /* 0x004fe2000000000c */
[----:B0-----:R-:W-:Y:S01]  /*0450*/  @!P0 IMAD.WIDE R22, R29, 0x8, R16 ;  /* 0x000000081d168825 */ /* 0x001fe200078e0210 */
[----:B------:R-:W2:Y:S05]  /*0460*/  @!P0 LDG.E.64 R18, desc[UR8][R20.64+-0x10] ;  /* 0xfffff00814128981 */ /* 0x000eaa000c1e1b00 */
[----:B------:R-:W2:Y:S01]  /*0470*/  @!P0 LDG.E.64 R22, desc[UR8][R22.64] ;  /* 0x0000000816168981 */ /* 0x000ea2000c1e1b00 */
        /* <DEDUP_REMOVED lines=11> */
[----:B------:R-:W-:-:S04]  /*0530*/  IADD3 R24, PT, PT, R8, 0x5, RZ ;  /* 0x0000000508187810 */ /* 0x000fc80007ffe0ff */
[C---:B------:R-:W-:Y:S01]  /*0540*/  ISETP.GE.AND P0, PT, R24.reuse, R2, PT ;  /* 0x000000021800720c */ /* 0x040fe20003f06270 */
[----:B--2---:R-:W-:Y:S01]  /*0550*/  @!P1 DFMA R12, R22, R18, R12 ;  /* 0x00000012160c922b */ /* 0x004fe2000000000c */
[----:B0-----:R-:W-:Y:S01]  /*0560*/  @!P2 IMAD.WIDE R22, R9, 0x8, R16 ;  /* 0x000000080916a825 */ /* 0x001fe200078e0210 */
[----:B------:R-:W2:Y:S05]  /*0570*/  @!P2 LDG.E.64 R18, desc[UR8][R20.64+-0x20] ;  /* 0xffffe0081412a981 */ /* 0x000eaa000c1e1b00 */
[----:B------:R-:W2:Y:S01]  /*0580*/  @!P2 LDG.E.64 R22, desc[UR8][R22.64] ;  /* 0x000000081616a981 */ /* 0x000ea2000c1e1b00 */
[----:B------:R-:W-:-:S13]  /*0590*/  ISETP.LT.OR P0, PT, R24, RZ, P0 ;  /* 0x000000ff1800720c */ /* 0x000fda0000701670 */
[----:B------:R-:W0:Y:S01]  /*05a0*/  @!P0 LDC.64 R16, c[0x0][0x388] ;  /* 0x0000e200ff108b82 */ /* 0x000e220000000a00 */
[----:B--2---:R-:W-:Y:S01]  /*05b0*/  @!P2 DFMA R12, R22, R18, R12 ;  /* 0x00000012160ca22b */ /* 0x004fe2000000000c */
[----:B0-----:R-:W-:Y:S02]  /*05c0*/  @!P0 IMAD.WIDE R18, R11, 0x8, R16 ;  /* 0x000000080b128825 */ /* 0x001fe400078e0210 */
[----:B------:R-:W2:Y:S04]  /*05d0*/  @!P0 LDG.E.64 R16, desc[UR8][R20.64+-0x28] ;  /* 0xffffd80814108981 */ /* 0x000ea8000c1e1b00 */
[----:B------:R-:W2:Y:S01]  /*05e0*/  @!P0 LDG.E.64 R18, desc[UR8][R18.64] ;  /* 0x0000000812128981 */ /* 0x000ea2000c1e1b00 */
[C---:B------:R-:W-:Y:S01]  /*05f0*/  VIADD R24, R8.reuse, 0x6 ;  /* 0x0000000608187836 */ /* 0x040fe20000000000 */
[----:B------:R-:W-:-:S04]  /*0600*/  IADD3 R23, PT, PT, R8, 0x7, RZ ;  /* 0x0000000708177810 */ /* 0x000fc80007ffe0ff */
[----:B------:R-:W-:-:S04]  /*0610*/  ISETP.GE.AND P1, PT, R24, R2, PT ;  /* 0x000000021800720c */ /* 0x000fc80003f26270 */
[----:B------:R-:W-:Y:S02]  /*0620*/  ISETP.LT.OR P1, PT, R24, RZ, P1 ;  /* 0x000000ff1800720c */ /* 0x000fe40000f21670 */
[----:B------:R-:W-:-:S04]  /*0630*/  ISETP.GE.AND P2, PT, R23, R2, PT ;  /* 0x000000021700720c */ /* 0x000fc80003f46270 */
[----:B------:R-:W-:-:S13]  /*0640*/  ISETP.LT.OR P2, PT, R23, RZ, P2 ;  /* 0x000000ff1700720c */ /* 0x000fda0001741670 */
[----:B------:R-:W0:Y:S02]  /*0650*/  @!P2 LDC.64 R22, c[0x0][0x388] ;  /* 0x0000e200ff16ab82 */ /* 0x000e240000000a00 */
[----:B0-----:R-:W-:-:S06]  /*0660*/  @!P2 IMAD.WIDE R22, R27, 0x8, R22 ;  /* 0x000000081b16a825 */ /* 0x001fcc00078e0216 */
[----:B------:R-:W3:Y:S01]  /*0670*/  @!P2 LDG.E.64 R22, desc[UR8][R22.64] ;  /* 0x000000081616a981 */ /* 0x000ee2000c1e1b00 */
[----:B--2---:R-:W-:Y:S01]  /*0680*/  @!P0 DFMA R12, R18, R16, R12 ;  /* 0x00000010120c822b */ /* 0x004fe2000000000c */
[----:B------:R-:W0:Y:S02]  /*0690*/  @!P1 LDC.64 R16, c[0x0][0x388] ;  /* 0x0000e200ff109b82 */ /* 0x000e240000000a00 */
[----:B0-----:R-:W-:Y:S02]  /*06a0*/  @!P1 IMAD.WIDE R18, R25, 0x8, R16 ;  /* 0x0000000819129825 */ /* 0x001fe400078e0210 */
[----:B------:R-:W2:Y:S04]  /*06b0*/  @!P1 LDG.E.64 R16, desc[UR8][R20.64+-0x30] ;  /* 0xffffd00814109981 */ /* 0x000ea8000c1e1b00 */
[----:B------:R-:W2:Y:S04]  /*06c0*/  @!P1 LDG.E.64 R18, desc[UR8][R18.64] ;  /* 0x0000000812129981 */ /* 0x000ea8000c1e1b00 */
[----:B------:R-:W3:Y:S01]  /*06d0*/  @!P2 LDG.E.64 R20, desc[UR8][R20.64+-0x38] ;  /* 0xffffc8081414a981 */ /* 0x000ee2000c1e1b00 */
[----:B------:R-:W-:-:S04]  /*06e0*/  UIADD3 UR4, UPT, UPT, UR4, 0x8, URZ ;  /* 0x0000000804047890 */ /* 0x000fc8000fffe0ff */
[----:B------:R-:W-:Y:S01]  /*06f0*/  UISETP.NE.AND UP0, UPT, UR4, URZ, UPT ;  /* 0x000000ff0400728c */ /* 0x000fe2000bf05270 */
[----:B------:R-:W-:Y:S01]  /*0700*/  VIADD R10, R10, 0xfffffff8 ;  /* 0xfffffff80a0a7836 */ /* 0x000fe20000000000 */
[----:B------:R-:W-:Y:S01]  /*0710*/  IADD3 R8, PT, PT, R8, 0x8, RZ ;  /* 0x0000000808087810 */ /* 0x000fe20007ffe0ff */
[C---:B------:R-:W-:Y:S01]  /*0720*/  IMAD R5, R2.reuse, 0x8, R5 ;  /* 0x0000000802057824 */ /* 0x040fe200078e0205 */
[C---:B------:R-:W-:Y:S01]  /*0730*/  LEA R6, R2.reuse, R6, 0x3 ;  /* 0x0000000602067211 */ /* 0x040fe200078e18ff */
[C---:B------:R-:W-:Y:S01]  /*0740*/  IMAD R29, R2.reuse, 0x8, R29 ;  /* 0x00000008021d7824 */ /* 0x040fe200078e021d */
[C---:B------:R-:W-:Y:S01]  /*0750*/  LEA R7, R2.reuse, R7, 0x3 ;  /* 0x0000000702077211 */ /* 0x040fe200078e18ff */
[C---:B------:R-:W-:Y:S01]  /*0760*/  IMAD R9, R2.reuse, 0x8, R9 ;  /* 0x0000000802097824 */ /* 0x040fe200078e0209 */
[C---:B------:R-:W-:Y:S01]  /*0770*/  LEA R11, R2.reuse, R11, 0x3 ;  /* 0x0000000b020b7211 */ /* 0x040fe200078e18ff */
[C---:B------:R-:W-:Y:S01]  /*0780*/  IMAD R25, R2.reuse, 0x8, R25 ;  /* 0x0000000802197824 */ /* 0x040fe200078e0219 */
[----:B------:R-:W-:Y:S01]  /*0790*/  LEA R27, R2, R27, 0x3 ;  /* 0x0000001b021b7211 */ /* 0x000fe200078e18ff */
[----:B------:R-:W-:Y:S01]  /*07a0*/  UIADD3 UR5, UPT, UPT, UR5, 0x8, URZ ;  /* 0x0000000805057890 */ /* 0x000fe2000fffe0ff */
[----:B--2---:R-:W-:-:S08]  /*07b0*/  @!P1 DFMA R12, R18, R16, R12 ;  /* 0x00000010120c922b */ /* 0x004fd0000000000c */
[----:B---3--:R-:W-:Y:S01]  /*07c0*/  @!P2 DFMA R12, R22, R20, R12 ;  /* 0x00000014160ca22b */ /* 0x008fe2000000000c */
[----:B------:R-:W-:Y:S10]  /*07d0*/  BRA.U UP0, `(.L_x_2) ;  /* 0xfffffff900c47547 */ /* 0x000ff4000b83ffff */
[----:B------:R-:W-:-:S12]  /*07e0*/  UIADD3 UR4, UPT, UPT, UR5, -0x3, URZ ;  /* 0xfffffffd05047890 */ /* 0x000fd8000fffe0ff */
.L_x_1:
[----:B------:R-:W0:Y:S02]  /*07f0*/  LDC R20, c[0x0][0x3a0] ;  /* 0x0000e800ff147b82 */ /* 0x000e240000000800 */
[C---:B0-----:R-:W-:Y:S01]  /*0800*/  IMAD.SHL.U32 R4, R20.reuse, 0x2, RZ ;  /* 0x0000000214047824 */ /* 0x041fe200078e00ff */
[----:B------:R-:W-:-:S04]  /*0810*/  LOP3.LUT R5, R20, 0x1, RZ, 0xc0, !PT ;  /* 0x0000000114057812 */ /* 0x000fc800078ec0ff */
[----:B------:R-:W-:Y:S02]  /*0820*/  LOP3.LUT R4, R4, 0x6, RZ, 0xc0, !PT ;  /* 0x0000000604047812 */ /* 0x000fe400078ec0ff */
[----:B------:R-:W-:Y:S02]  /*0830*/  ISETP.NE.U32.AND P3, PT, R5, 0x1, PT ;  /* 0x000000010500780c */ /* 0x000fe40003f65070 */
[----:B------:R-:W-:-:S13]  /*0840*/  ISETP.GE.U32.AND P0, PT, R4, 0x3, PT ;  /* 0x000000030400780c */ /* 0x000fda0003f06070 */
[----:B------:R-:W-:Y:S05]  /*0850*/  @!P0 BRA `(.L_x_3) ;  /* 0x0000000000a08947 */ /* 0x000fea0003800000 */
[----:B------:R-:W-:Y:S01]  /*0860*/  IADD3 R11, PT, PT, R0, UR4, RZ ;  /* 0x00000004000b7c10 */ /* 0x000fe2000fffe0ff */
[----:B------:R-:W0:Y:S01]  /*0870*/  LDC.64 R6, c[0x0][0x390] ;  /* 0x0000e400ff067b82 */ /* 0x000e220000000a00 */
[----:B------:R-:W-:Y:S02]  /*0880*/  IADD3 R9, PT, PT, R20, -UR4, RZ ;  /* 0x8000000414097c10 */ /* 0x000fe4000fffe0ff */
[CC--:B------:R-:W-:Y:S01]  /*0890*/  ISETP.GE.AND P0, PT, R11.reuse, R2.reuse, PT ;  /* 0x000000020b00720c */ /* 0x0c0fe20003f06270 */
[C---:B------:R-:W-:Y:S01]  /*08a0*/  VIADD R23, R11.reuse, 0x1 ;  /* 0x000000010b177836 */ /* 0x040fe20000000000 */
[C---:B------:R-:W-:Y:S01]  /*08b0*/  IADD3 R17, PT, PT, R11.reuse, 0x2, RZ ;  /* 0x000000020b117810 */ /* 0x040fe20007ffe0ff */
[C---:B------:R-:W-:Y:S01]  /*08c0*/  VIADD R21, R11.reuse, 0x3 ;  /* 0x000000030b157836 */ /* 0x040fe20000000000 */
[----:B------:R-:W-:Y:S02]  /*08d0*/  ISETP.LT.OR P0, PT, R11, RZ, P0 ;  /* 0x000000ff0b00720c */ /* 0x000fe40000701670 */
[----:B------:R-:W-:-:S02]  /*08e0*/  ISETP.GE.AND P1, PT, R23, R2, PT ;  /* 0x000000021700720c */ /* 0x000fc40003f26270 */
[-C--:B------:R-:W-:Y:S02]  /*08f0*/  ISETP.GE.AND P2, PT, R17, R2.reuse, PT ;  /* 0x000000021100720c */ /* 0x080fe40003f46270 */
[----:B------:R-:W-:Y:S02]  /*0900*/  ISETP.LT.OR P1, PT, R23, RZ, P1 ;  /* 0x000000ff1700720c */ /* 0x000fe40000f21670 */
[----:B------:R-:W-:Y:S02]  /*0910*/  ISETP.LT.OR P2, PT, R17, RZ, P2 ;  /* 0x000000ff1100720c */ /* 0x000fe40001741670 */
[----:B------:R-:W-:-:S03]  /*0920*/  ISETP.GE.AND P4, PT, R21, R2, PT ;  /* 0x000000021500720c */ /* 0x000fc60003f86270 */
[----:B------:R-:W1:Y:S01]  /*0930*/  @!P0 LDC.64 R4, c[0x0][0x388] ;  /* 0x0000e200ff048b82 */ /* 0x000e620000000a00 */
[----:B------:R-:W-:Y:S01]  /*0940*/  ISETP.LT.OR P4, PT, R21, RZ, P4 ;  /* 0x000000ff1500720c */ /* 0x000fe20002781670 */
[----:B------:R-:W-:Y:S02]  /*0950*/  @!P0 IMAD R11, R11, R2, R3 ;  /* 0x000000020b0b8224 */ /* 0x000fe400078e0203 */
[----:B0-----:R-:W-:-:S04]  /*0960*/  IMAD.WIDE R6, R9, 0x8, R6 ;  /* 0x0000000809067825 */ /* 0x001fc800078e0206 */
[----:B------:R-:W0:Y:S08]  /*0970*/  @!P1 LDC.64 R14, c[0x0][0x388] ;  /* 0x0000e200ff0e9b82 */ /* 0x000e300000000a00 */
[----:B------:R-:W2:Y:S01]  /*0980*/  @!P2 LDC.64 R18, c[0x0][0x388] ;  /* 0x0000e200ff12ab82 */ /* 0x000ea20000000a00 */
[----:B------:R-:W-:Y:S01]  /*0990*/  @!P1 IMAD R23, R23, R2, R3 ;  /* 0x0000000217179224 */ /* 0x000fe200078e0203 */
[----:B------:R-:W3:Y:S01]  /*09a0*/  @!P4 LDG.E.64 R24, desc[UR8][R6.64+-0x18] ;  /* 0xffffe8080618c981 */ /* 0x000ee2000c1e1b00 */
[----:B-1----:R-:W-:-:S05]  /*09b0*/  @!P0 IMAD.WIDE R10, R11, 0x8, R4 ;  /* 0x000000080b0a8825 */ /* 0x002fca00078e0204 */
[----:B------:R-:W1:Y:S01]  /*09c0*/  @!P4 LDC.64 R8, c[0x0][0x388] ;  /* 0x0000e200ff08cb82 */ /* 0x000e620000000a00 */
[----:B------:R-:W4:Y:S04]  /*09d0*/  @!P0 LDG.E.64 R4, desc[UR8][R6.64] ;  /* 0x0000000806048981 */ /* 0x000f28000c1e1b00 */
[----:B------:R-:W4:Y:S01]  /*09e0*/  @!P0 LDG.E.64 R10, desc[UR8][R10.64] ;  /* 0x000000080a0a8981 */ /* 0x000f22000c1e1b00 */
[----:B0-----:R-:W-:-:S04]  /*09f0*/  @!P1 IMAD.WIDE R14, R23, 0x8, R14 ;  /* 0x00000008170e9825 */ /* 0x001fc800078e020e */
[-C--:B------:R-:W-:Y:S02]  /*0a00*/  @!P2 IMAD R23, R17, R2.reuse, R3 ;  /* 0x000000021117a224 */ /* 0x080fe400078e0203 */
[----:B------:R-:W5:Y:S02]  /*0a10*/  @!P1 LDG.E.64 R16, desc[UR8][R6.64+-0x8] ;  /* 0xfffff80806109981 */ /* 0x000f64000c1e1b00 */
[----:B--2---:R-:W-:Y:S02]  /*0a20*/  @!P2 IMAD.WIDE R22, R23, 0x8, R18 ;  /* 0x000000081716a825 */ /* 0x004fe400078e0212 */
[----:B------:R-:W5:Y:S02]  /*0a30*/  @!P1 LDG.E.64 R14, desc[UR8][R14.64] ;  /* 0x000000080e0e9981 */ /* 0x000f64000c1e1b00 */
[----:B------:R-:W-:Y:S02]  /*0a40*/  @!P4 IMAD R21, R21, R2, R3 ;  /* 0x000000021515c224 */ /* 0x000fe400078e0203 */
[----:B------:R-:W2:Y:S04]  /*0a50*/  @!P2 LDG.E.64 R18, desc[UR8][R6.64+-0x10] ;  /* 0xfffff0080612a981 */ /* 0x000ea8000c1e1b00 */
[----:B------:R-:W2:Y:S01]  /*0a60*/  @!P2 LDG.E.64 R22, desc[UR8][R22.64] ;  /* 0x000000081616a981 */ /* 0x000ea2000c1e1b00 */
[----:B-1----:R-:W-:-:S06]  /*0a70*/  @!P4 IMAD.WIDE R8, R21, 0x8, R8 ;  /* 0x000000081508c825 */ /* 0x002fcc00078e0208 */
[----:B------:R-:W3:Y:S01]  /*0a80*/  @!P4 LDG.E.64 R8, desc[UR8][R8.64] ;  /* 0x000000080808c981 */ /* 0x000ee2000c1e1b00 */
[----:B------:R-:W-:Y:S01]  /*0a90*/  UIADD3 UR4, UPT, UPT, UR4, 0x4, URZ ;  /* 0x0000000404047890 */ /* 0x000fe2000fffe0ff */
[----:B----4-:R-:W-:-:S08]  /*0aa0*/  @!P0 DFMA R12, R10, R4, R12 ;  /* 0x000000040a0c822b */ /* 0x010fd0000000000c */
[----:B-----5:R-:W-:-:S08]  /*0ab0*/  @!P1 DFMA R12, R14, R16, R12 ;  /* 0x000000100e0c922b */ /* 0x020fd0000000000c */
[----:B--2---:R-:W-:-:S08]  /*0ac0*/  @!P2 DFMA R12, R22, R18, R12 ;  /* 0x00000012160ca22b */ /* 0x004fd0000000000c */
[----:B---3--:R-:W-:-:S11]  /*0ad0*/  @!P4 DFMA R12, R8, R24, R12 ;  /* 0x00000018080cc22b */ /* 0x008fd6000000000c */
.L_x_3:
[----:B------:R-:W-:Y:S05]  /*0ae0*/  @P3 BRA `(.L_x_4) ;  /* 0x0000000000583947 */ /* 0x000fea0003800000 */
[----:B------:R-:W-:Y:S01]  /*0af0*/  VIADD R9, R0, UR4 ;  /* 0x0000000400097c36 */ /* 0x000fe20008000000 */
[----:B------:R-:W0:Y:S01]  /*0b00*/  LDC.64 R6, c[0x0][0x390] ;  /* 0x0000e400ff067b82 */ /* 0x000e220000000a00 */
[----:B------:R-:W-:-:S03]  /*0b10*/  VIADD R17, R20, -UR4 ;  /* 0x8000000414117c36 */ /* 0x000fc60008000000 */
[CC--:B------:R-:W-:Y:S02]  /*0b20*/  ISETP.GE.AND P0, PT, R9.reuse, R2.reuse, PT ;  /* 0x000000020900720c */ /* 0x0c0fe40003f06270 */
[C---:B------:R-:W-:Y:S02]  /*0b30*/  IADD3 R15, PT, PT, R9.reuse, 0x1, RZ ;  /* 0x00000001090f7810 */ /* 0x040fe40007ffe0ff */
[----:B------:R-:W-:Y:S02]  /*0b40*/  ISETP.LT.OR P0, PT, R9, RZ, P0 ;  /* 0x000000ff0900720c */ /* 0x000fe40000701670 */
[----:B------:R-:W-:-:S04]  /*0b50*/  ISETP.GE.AND P1, PT, R15, R2, PT ;  /* 0x000000020f00720c */ /* 0x000fc80003f26270 */
[----:B------:R-:W-:-:S07]  /*0b60*/  ISETP.LT.OR P1, PT, R15, RZ, P1 ;  /* 0x000000ff0f00720c */ /* 0x000fce0000f21670 */
[----:B------:R-:W1:Y:S01]  /*0b70*/  @!P0 LDC.64 R10, c[0x0][0x388] ;  /* 0x0000e200ff0a8b82 */ /* 0x000e620000000a00 */
[----:B------:R-:W-:Y:S02]  /*0b80*/  @!P0 IMAD R9, R9, R2, R3 ;  /* 0x0000000209098224 */ /* 0x000fe400078e0203 */
[----:B0-----:R-:W-:-:S05]  /*0b90*/  IMAD.WIDE R6, R17, 0x8, R6 ;  /* 0x0000000811067825 */ /* 0x001fca00078e0206 */
[----:B------:R-:W0:Y:S01]  /*0ba0*/  @!P1 LDC.64 R4, c[0x0][0x388] ;  /* 0x0000e200ff049b82 */ /* 0x000e220000000a00 */
[----:B------:R-:W-:Y:S02]  /*0bb0*/  @!P1 IMAD R15, R15, R2, R3 ;  /* 0x000000020f0f9224 */ /* 0x000fe400078e0203 */
[----:B-1----:R-:W-:Y:S02]  /*0bc0*/  @!P0 IMAD.WIDE R10, R9, 0x8, R10 ;  /* 0x00000008090a8825 */ /* 0x002fe400078e020a */
[----:B------:R-:W2:Y:S04]  /*0bd0*/  @!P0 LDG.E.64 R8, desc[UR8][R6.64] ;  /* 0x0000000806088981 */ /* 0x000ea8000c1e1b00 */
[----:B------:R-:W2:Y:S01]  /*0be0*/  @!P0 LDG.E.64 R10, desc[UR8][R10.64] ;  /* 0x000000080a0a8981 */ /* 0x000ea2000c1e1b00 */
[----:B0-----:R-:W-:-:S03]  /*0bf0*/  @!P1 IMAD.WIDE R4, R15, 0x8, R4 ;  /* 0x000000080f049825 */ /* 0x001fc600078e0204 */
[----:B------:R-:W3:Y:S04]  /*0c00*/  @!P1 LDG.E.64 R14, desc[UR8][R6.64+-0x8] ;  /* 0xfffff808060e9981 */ /* 0x000ee8000c1e1b00 */
[----:B------:R-:W3:Y:S01]  /*0c10*/  @!P1 LDG.E.64 R4, desc[UR8][R4.64] ;  /* 0x0000000804049981 */ /* 0x000ee2000c1e1b00 */
[----:B------:R-:W-:Y:S01]  /*0c20*/  UIADD3 UR4, UPT, UPT, UR4, 0x2, URZ ;  /* 0x0000000204047890 */ /* 0x000fe2000fffe0ff */
[----:B--2---:R-:W-:-:S08]  /*0c30*/  @!P0 DFMA R12, R10, R8, R12 ;  /* 0x000000080a0c822b */ /* 0x004fd0000000000c */
[----:B---3--:R-:W-:-:S11]  /*0c40*/  @!P1 DFMA R12, R4, R14, R12 ;  /* 0x0000000e040c922b */ /* 0x008fd6000000000c */
.L_x_4:
[----:B------:R-:W-:Y:S01]  /*0c50*/  IADD3 R9, PT, PT, R0, UR4, RZ ;  /* 0x0000000400097c10 */ /* 0x000fe2000fffe0ff */
[----:B------:R-:W-:Y:S03]  /*0c60*/  BSSY.RECONVERGENT B0, `(.L_x_0) ;  /* 0x000000d000007945 */ /* 0x000fe60003800200 */
[----:B------:R-:W-:-:S04]  /*0c70*/  ISETP.GE.AND P0, PT, R9, R2, PT ;  /* 0x000000020900720c */ /* 0x000fc80003f06270 */
[----:B------:R-:W-:-:S13]  /*0c80*/  ISETP.LT.OR P0, PT, R9, RZ, P0 ;  /* 0x000000ff0900720c */ /* 0x000fda0000701670 */
[----:B------:R-:W-:Y:S05]  /*0c90*/  @P0 BRA `(.L_x_5) ;  /* 0x0000000000240947 */ /* 0x000fea0003800000 */
[----:B------:R-:W0:Y:S01]  /*0ca0*/  LDC.64 R4, c[0x0][0x388] ;  /* 0x0000e200ff047b82 */ /* 0x000e220000000a00 */
[----:B------:R-:W-:Y:S02]  /*0cb0*/  IMAD R9, R9, R2, R3 ;  /* 0x0000000209097224 */ /* 0x000fe400078e0203 */
[----:B------:R-:W-:-:S05]  /*0cc0*/  VIADD R11, R20, -UR4 ;  /* 0x80000004140b7c36 */ /* 0x000fca0008000000 */
[----:B------:R-:W1:Y:S01]  /*0cd0*/  LDC.64 R6, c[0x0][0x390] ;  /* 0x0000e400ff067b82 */ /* 0x000e620000000a00 */
[----:B0-----:R-:W-:-:S06]  /*0ce0*/  IMAD.WIDE R4, R9, 0x8, R4 ;  /* 0x0000000809047825 */ /* 0x001fcc00078e0204 */
[----:B------:R-:W2:Y:S01]  /*0cf0*/  LDG.E.64 R4, desc[UR8][R4.64] ;  /* 0x0000000804047981 */ /* 0x000ea2000c1e1b00 */
[----:B-1----:R-:W-:-:S06]  /*0d00*/  IMAD.WIDE R6, R11, 0x8, R6 ;  /* 0x000000080b067825 */ /* 0x002fcc00078e0206 */
[----:B------:R-:W2:Y:S02]  /*0d10*/  LDG.E.64 R6, desc[UR8][R6.64] ;  /* 0x0000000806067981 */ /* 0x000ea4000c1e1b00 */
[----:B--2---:R-:W-:-:S11]  /*0d20*/  DFMA R12, R4, R6, R12 ;  /* 0x00000006040c722b */ /* 0x004fd6000000000c */
.L_x_5:
[----:B------:R-:W-:Y:S05]  /*0d30*/  BSYNC.RECONVERGENT B0 ;  /* 0x0000000000007941 */ /* 0x000fea0003800200 */
.L_x_0:
[----:B------:R-:W0:Y:S01]  /*0d40*/  LDC.64 R4, c[0x0][0x380] ;  /* 0x0000e000ff047b82 */ /* 0x000e220000000a00 */
[----:B------:R-:W-:-:S04]  /*0d50*/  IMAD R3, R0, R2, R3 ;  /* 0x0000000200037224 */ /* 0x000fc800078e0203 */
[----:B0-----:R-:W-:-:S05]  /*0d60*/  IMAD.WIDE R2, R3, 0x8, R4 ;  /* 0x0000000803027825 */ /* 0x001fca00078e0204 */
[----:B------:R-:W-:Y:S01]  /*0d70*/  STG.E.64 desc[UR8][R2.64], R12 ;  /* 0x0000000c02007986 */ /* 0x000fe2000c101b08 */
[----:B------:R-:W-:Y:S05]  /*0d80*/  EXIT ;  /* 0x000000000000794d */ /* 0x000fea0003800000 */
.L_x_6:
[----:B------:R-:W-:-:S00]  /*0d90*/  BRA `(.L_x_6) ;  /* 0xfffffffc00fc7947 */ /* 0x000fc0000383ffff */
[----:B------:R-:W-:-:S00]  /*0da0*/  NOP ;  /* 0x0000000000007918 */ /* 0x000fc00000000000 */
        /* <DEDUP_REMOVED lines=13> */
.L_x_14:


//--------------------- .text._Z17convolutionRowGPUPdS_S_iii --------------------------
	.section	.text._Z17convolutionRowGPUPdS_S_iii,"ax",@progbits
	.align	128
        .global         _Z17convolutionRowGPUPdS_S_iii
        .type           _Z17convolutionRowGPUPdS_S_iii,@function
        .size           _Z17convolutionRowGPUPdS_S_iii,(.L_x_15 - _Z17convolutionRowGPUPdS_S_iii)
        .other          _Z17convolutionRowGPUPdS_S_iii,@"STO_CUDA_ENTRY STV_DEFAULT"
_Z17convolutionRowGPUPdS_S_iii:
.text._Z17convolutionRowGPUPdS_S_iii:
        /* <DEDUP_REMOVED lines=10> */
[----:B-1----:R-:W-:-:S05]  /*00a0*/  IMAD R21, R21, UR4, R2 ;  /* 0x0000000415157c24 */ /* 0x002fca000f8e0202 */
[----:B------:R-:W-:-:S13]  /*00b0*/  ISETP.GE.OR P0, PT, R21, UR6, P0 ;  /* 0x0000000615007c0c */ /* 0x000fda0008706670 */
        /* <DEDUP_REMOVED lines=10> */
[----:B------:R-:W-:Y:S01]  /*0160*/  USHF.L.U32 UR8, UR9, 0x1, URZ ;  /* 0x0000000109087899 */ /* 0x000fe200080006ff */
[----:B------:R-:W-:Y:S01]  /*0170*/  IMAD R23, R0, UR6, R21 ;  /* 0x0000000600177c24 */ /* 0x000fe2000f8e0215 */
[----:B------:R-:W-:Y:S01]  /*0180*/  CS2R R2, SRZ ;  /* 0x0000000000027805 */ /* 0x000fe2000001ff00 */
[----:B------:R-:W-:Y:S01]  /*0190*/  VIADD R20, R21, -UR9 ;  /* 0x8000000915147c36 */ /* 0x000fe20008000000 */
[----:B------:R-:W-:Y:S01]  /*01a0*/  ULOP3.LUT UR4, UR8, 0xfffffff8, URZ, 0xc0, !UPT ;  /* 0xfffffff808047892 */ /* 0x000fe2000f8ec0ff */
[----:B------:R-:W-:Y:S01]  /*01b0*/  VIADD R23, R23, -UR9 ;  /* 0x8000000917177c36 */ /* 0x000fe20008000000 */
[----:B------:R-:W0:Y:S01]  /*01c0*/  LDCU UR7, c[0x0][0x398] ;  /* 0x00007300ff0777ac */ /* 0x000e220008000800 */
[----:B------:R-:W-:Y:S01]  /*01d0*/  IMAD.U32 R22, RZ, RZ, UR8 ;  /* 0x00000008ff167e24 */ /* 0x000fe2000f8e00ff */
[----:B------:R-:W-:Y:S02]  /*01e0*/  UIADD3 UR5, UPT, UPT, -UR9, 0x3, URZ ;  /* 0x0000000309057890 */ /* 0x000fe4000fffe1ff */
[----:B------:R-:W-:-:S12]  /*01f0*/  UIADD3 UR4, UPT, UPT, -UR4, URZ, URZ ;  /* 0x000000ff04047290 */ /* 0x000fd8000fffe1ff */
.L_x_9:
[----:B------:R-:W1:Y:S01]  /*0200*/  LDC.64 R6, c[0x0][0x388] ;  /* 0x0000e200ff067b82 */ /* 0x000e620000000a00 */
[----:B0-----:R-:W-:Y:S02]  /*0210*/  UMOV UR6, UR7 ;  /* 0x0000000700067c82 */ /* 0x001fe40008000000 */
[----:B------:R-:W-:-:S04]  /*0220*/  ISETP.GE.AND P3, PT, R20, UR6, PT ;  /* 0x0000000614007c0c */ /* 0x000fc8000bf66270 */
[----:B------:R-:W-:Y:S01]  /*0230*/  ISETP.LT.OR P3, PT, R20, RZ, P3 ;  /* 0x000000ff1400720c */ /* 0x000fe20001f61670 */
[----:B------:R-:W0:Y:S01]  /*0240*/  LDC.64 R4, c[0x0][0x390] ;  /* 0x0000e400ff047b82 */ /* 0x000e220000000a00 */
[----:B-1----:R-:W-:-:S11]  /*0250*/  IMAD.WIDE R6, R23, 0x8, R6 ;  /* 0x0000000817067825 */ /* 0x002fd600078e0206 */
[----:B------:R-:W2:Y:S01]  /*0260*/  @!P3 LDG.E.64 R10, desc[UR10][R6.64] ;  /* 0x0000000a060ab981 */ /* 0x000ea2000c1e1b00 */
[----:B0-----:R-:W-:-:S05]  /*0270*/  IMAD.WIDE R4, R22, 0x8, R4 ;  /* 0x0000000816047825 */ /* 0x001fca00078e0204 */
[----:B------:R-:W2:Y:S01]  /*0280*/  @!P3 LDG.E.64 R8, desc[UR10][R4.64] ;  /* 0x0000000a0408b981 */ /* 0x000ea2000c1e1b00 */
[----:B------:R-:W-:-:S05]  /*0290*/  VIADD R12, R20, 0x1 ;  /* 0x00000001140c7836 */ /* 0x000fca0000000000 */
[----:B------:R-:W-:-:S04]  /*02a0*/  ISETP.GE.AND P0, PT, R12, UR6, PT ;  /* 0x000000060c007c0c */ /* 0x000fc8000bf06270 */
[----:B------:R-:W-:Y:S01]  /*02b0*/  ISETP.LT.OR P0, PT, R12, RZ, P0 ;  /* 0x000000ff0c00720c */ /* 0x000fe20000701670 */
[----:B------:R-:W-:-:S05]  /*02c0*/  VIADD R12, R20, 0x2 ;  /* 0x00000002140c7836 */ /* 0x000fca0000000000 */
[----:B------:R-:W-:Y:S01]  /*02d0*/  ISETP.GE.AND P1, PT, R12, UR6, PT ;  /* 0x000000060c007c0c */ /* 0x000fe2000bf26270 */
[----:B------:R-:W-:-:S03]  /*02e0*/  VIADD R16, R20, 0x3 ;  /* 0x0000000314107836 */ /* 0x000fc60000000000 */
[----:B------:R-:W-:-:S03]  /*02f0*/  ISETP.LT.OR P1, PT, R12, RZ, P1 ;  /* 0x000000ff0c00720c */ /* 0x000fc60000f21670 */
[----:B------:R-:W3:Y:S01]  /*0300*/  @!P0 LDG.E.64 R12, desc[UR10][R6.64+0x8] ;  /* 0x0000080a060c8981 */ /* 0x000ee2000c1e1b00 */
[----:B------:R-:W-:-:S03]  /*0310*/  ISETP.GE.AND P2, PT, R16, UR6, PT ;  /* 0x0000000610007c0c */ /* 0x000fc6000bf46270 */
[----:B------:R-:W3:Y:S01]  /*0320*/  @!P0 LDG.E.64 R14, desc[UR10][R4.64+-0x8] ;  /* 0xfffff80a040e8981 */ /* 0x000ee2000c1e1b00 */
[----:B------:R-:W-:-:S05]  /*0330*/  ISETP.LT.OR P2, PT, R16, RZ, P2 ;  /* 0x000000ff1000720c */ /* 0x000fca0001741670 */
[----:B------:R-:W4:Y:S04]  /*0340*/  @!P1 LDG.E.64 R16, desc[UR10][R6.64+0x10] ;  /* 0x0000100a06109981 */ /* 0x000f28000c1e1b00 */
[----:B------:R-:W4:Y:S01]  /*0350*/  @!P1 LDG.E.64 R18, desc[UR10][R4.64+-0x10] ;  /* 0xfffff00a04129981 */ /* 0x000f22000c1e1b00 */
[----:B--2---:R-:W-:-:S03]  /*0360*/  @!P3 DFMA R2, R10, R8, R2 ;  /* 0x000000080a02b22b */ /* 0x004fc60000000002 */
[----:B------:R-:W2:Y:S04]  /*0370*/  @!P2 LDG.E.64 R8, desc[UR10][R6.64+0x18] ;  /* 0x0000180a0608a981 */ /* 0x000ea8000c1e1b00 */
[----:B------:R-:W2:Y:S01]  /*0380*/  @!P2 LDG.E.64 R10, desc[UR10][R4.64+-0x18] ;  /* 0xffffe80a040aa981 */ /* 0x000ea2000c1e1b00 */
[C---:B------:R-:W-:Y:S02]  /*0390*/  VIADD R24, R20.reuse, 0x4 ;  /* 0x0000000414187836 */ /* 0x040fe40000000000 */
[----:B------:R-:W-:-:S03]  /*03a0*/  VIADD R25, R20, 0x5 ;  /* 0x0000000514197836 */ /* 0x000fc60000000000 */
[----:B------:R-:W-:-:S04]  /*03b0*/  ISETP.GE.AND P4, PT, R24, UR6, PT ;  /* 0x0000000618007c0c */ /* 0x000fc8000bf86270 */
[----:B------:R-:W-:Y:S01]  /*03c0*/  ISETP.LT.OR P4, PT, R24, RZ, P4 ;  /* 0x000000ff1800720c */ /* 0x000fe20002781670 */
[----:B------:R-:W-:Y:S01]  /*03d0*/  VIADD R24, R20, 0x6 ;  /* 0x0000000614187836 */ /* 0x000fe20000000000 */
[----:B------:R-:W-:-:S04]  /*03e0*/  ISETP.GE.AND P3, PT, R25, UR6, PT ;  /* 0x0000000619007c0c */ /* 0x000fc8000bf66270 */
[----:B------:R-:W-:Y:S01]  /*03f0*/  ISETP.LT.OR P3, PT, R25, RZ, P3 ;  /* 0x000000ff1900720c */ /* 0x000fe20001f61670 */
[----:B---3--:R-:W-:Y:S01]  /*0400*/  @!P0 DFMA R2, R12, R14, R2 ;  /* 0x0000000e0c02822b */ /* 0x008fe20000000002 */
[----:B------:R-:W-:-:S05]  /*0410*/  ISETP.GE.AND P0, PT, R24, UR6, PT ;  /* 0x0000000618007c0c */ /* 0x000fca000bf06270 */
[----:B------:R-:W3:Y:S01]  /*0420*/  @!P4 LDG.E.64 R12, desc[UR10][R6.64+0x20] ;  /* 0x0000200a060cc981 */ /* 0x000ee2000c1e1b00 */
[----:B------:R-:W-:-:S03]  /*0430*/  ISETP.LT.OR P0, PT, R24, RZ, P0 ;  /* 0x000000ff1800720c */ /* 0x000fc60000701670 */
[----:B------:R-:W3:Y:S01]  /*0440*/  @!P4 LDG.E.64 R14, desc[UR10][R4.64+-0x20] ;  /* 0xffffe00a040ec981 */ /* 0x000ee2000c1e1b00 */
[----:B------:R-:W-:Y:S01]  /*0450*/  VIADD R24, R20, 0x7 ;  /* 0x0000000714187836 */ /* 0x000fe20000000000 */
[----:B----4-:R-:W-:-:S04]  /*0460*/  @!P1 DFMA R2, R16, R18, R2 ;  /* 0x000000121002922b */ /* 0x010fc80000000002 */
[C---:B------:R-:W-:Y:S01]  /*0470*/  ISETP.GE.AND P1, PT, R24.reuse, UR6, PT ;  /* 0x0000000618007c0c */ /* 0x040fe2000bf26270 */
[----:B------:R-:W4:Y:S04]  /*0480*/  @!P3 LDG.E.64 R16, desc[UR10][R6.64+0x28] ;  /* 0x0000280a0610b981 */ /* 0x000f28000c1e1b00 */
[----:B------:R-:W4:Y:S01]  /*0490*/  @!P3 LDG.E.64 R18, desc[UR10][R4.64+-0x28] ;  /* 0xffffd80a0412b981 */ /* 0x000f22000c1e1b00 */
[----:B------:R-:W-:-:S13]  /*04a0*/  ISETP.LT.OR P1, PT, R24, RZ, P1 ;  /* 0x000000ff1800720c */ /* 0x000fda0000f21670 */
[----:B------:R-:W5:Y:S04]  /*04b0*/  @!P1 LDG.E.64 R24, desc[UR10][R6.64+0x38] ;  /* 0x0000380a06189981 */ /* 0x000f68000c1e1b00 */
[----:B------:R-:W5:Y:S01]  /*04c0*/  @!P1 LDG.E.64 R26, desc[UR10][R4.64+-0x38] ;  /* 0xffffc80a041a9981 */ /* 0x000f62000c1e1b00 */
[----:B--2---:R-:W-:-:S03]  /*04d0*/  @!P2 DFMA R2, R8, R10, R2 ;  /* 0x0000000a0802a22b */ /* 0x004fc60000000002 */
[----:B------:R-:W2:Y:S04]  /*04e0*/  @!P0 LDG.E.64 R8, desc[UR10][R6.64+0x30] ;  /* 0x0000300a06088981 */ /* 0x000ea8000c1e1b00 */
[----:B------:R-:W2:Y:S01]  /*04f0*/  @!P0 LDG.E.64 R10, desc[UR10][R4.64+-0x30] ;  /* 0xffffd00a040a8981 */ /* 0x000ea2000c1e1b00 */
[----:B------:R-:W-:-:S04]  /*0500*/  UIADD3 UR4, UPT, UPT, UR4, 0x8, URZ ;  /* 0x0000000804047890 */ /* 0x000fc8000fffe0ff */
[----:B------:R-:W-:Y:S01]  /*0510*/  UISETP.NE.AND UP0, UPT, UR4, URZ, UPT ;  /* 0x000000ff0400728c */ /* 0x000fe2000bf05270 */
[----:B---3--:R-:W-:-:S08]  /*0520*/  @!P4 DFMA R2, R12, R14, R2 ;  /* 0x0000000e0c02c22b */ /* 0x008fd00000000002 */
[----:B----4-:R-:W-:Y:S01]  /*0530*/  @!P3 DFMA R2, R16, R18, R2 ;  /* 0x000000121002b22b */ /* 0x010fe20000000002 */
[----:B------:R-:W-:Y:S01]  /*0540*/  VIADD R23, R23, 0x8 ;  /* 0x0000000817177836 */ /* 0x000fe20000000000 */
[----:B------:R-:W-:Y:S01]  /*0550*/  IADD3 R20, PT, PT, R20, 0x8, RZ ;  /* 0x0000000814147810 */ /* 0x000fe20007ffe0ff */
[----:B------:R-:W-:Y:S01]  /*0560*/  VIADD R22, R22, 0xfffffff8 ;  /* 0xfffffff816167836 */ /* 0x000fe20000000000 */
[----:B------:R-:W-:-:S04]  /*0570*/  UIADD3 UR5, UPT, UPT, UR5, 0x8, URZ ;  /* 0x0000000805057890 */ /* 0x000fc8000fffe0ff */
[----:B--2---:R-:W-:-:S08]  /*0580*/  @!P0 DFMA R2, R8, R10, R2 ;  /* 0x0000000a0802822b */ /* 0x004fd00000000002 */
[----:B-----5:R-:W-:Y:S01]  /*0590*/  @!P1 DFMA R2, R24, R26, R2 ;  /* 0x0000001a1802922b */ /* 0x020fe20000000002 */
[----:B------:R-:W-:Y:S10]  /*05a0*/  BRA.U UP0, `(.L_x_9) ;  /* 0xfffffffd00147547 */ /* 0x000ff4000b83ffff */
[----:B------:R-:W-:-:S12]  /*05b0*/  UIADD3 UR4, UPT, UPT, UR5, -0x3, URZ ;  /* 0xfffffffd05047890 */ /* 0x000fd8000fffe0ff */
.L_x_8:
[----:B------:R-:W0:Y:S02]  /*05c0*/  LDC R4, c[0x0][0x3a0] ;  /* 0x0000e800ff047b82 */ /* 0x000e240000000800 */
[C---:B0-----:R-:W-:Y:S01]  /*05d0*/  IMAD.SHL.U32 R5, R4.reuse, 0x2, RZ ;  /* 0x0000000204057824 */ /* 0x041fe200078e00ff */
[----:B------:R-:W-:-:S04]  /*05e0*/  LOP3.LUT R6, R4, 0x1, RZ, 0xc0, !PT ;  /* 0x0000000104067812 */ /* 0x000fc800078ec0ff */
[----:B------:R-:W-:Y:S02]  /*05f0*/  LOP3.LUT R5, R5, 0x6, RZ, 0xc0, !PT ;  /* 0x0000000605057812 */ /* 0x000fe400078ec0ff */
[----:B------:R-:W-:Y:S02]  /*0600*/  ISETP.NE.U32.AND P3, PT, R6, 0x1, PT ;  /* 0x000000010600780c */ /* 0x000fe40003f65070 */
[----:B------:R-:W-:-:S13]  /*0610*/  ISETP.GE.U32.AND P0, PT, R5, 0x3, PT ;  /* 0x000000030500780c */ /* 0x000fda0003f06070 */
[----:B------:R-:W-:Y:S05]  /*0620*/  @!P0 BRA `(.L_x_10) ;  /* 0x00000000007c8947 */ /* 0x000fea0003800000 */
[----:B------:R-:W0:Y:S01]  /*0630*/  LDC.64 R10, c[0x0][0x388] ;  /* 0x0000e200ff0a7b82 */ /* 0x000e220000000a00 */
[----:B------:R-:W-:Y:S02]  /*0640*/  VIADD R13, R21, UR4 ;  /* 0x00000004150d7c36 */ /* 0x000fe40008000000 */
[----:B------:R-:W-:Y:S02]  /*0650*/  VIADD R7, R4, -UR4 ;  /* 0x8000000404077c36 */ /* 0x000fe40008000000 */
[C---:B------:R-:W-:Y:S01]  /*0660*/  VIADD R6, R13.reuse, 0x1 ;  /* 0x000000010d067836 */ /* 0x040fe20000000000 */
[C---:B------:R-:W-:Y:S01]  /*0670*/  ISETP.GE.AND P0, PT, R13.reuse, UR6, PT ;  /* 0x000000060d007c0c */ /* 0x040fe2000bf06270 */
[----:B------:R-:W-:Y:S01]  /*0680*/  IMAD R5, R0, UR6, R13 ;  /* 0x0000000600057c24 */ /* 0x000fe2000f8e020d */
[----:B------:R-:W1:Y:S01]  /*0690*/  LDC.64 R16, c[0x0][0x390] ;  /* 0x0000e400ff107b82 */ /* 0x000e620000000a00 */
[C---:B------:R-:W-:Y:S01]  /*06a0*/  VIADD R12, R13.reuse, 0x2 ;  /* 0x000000020d0c7836 */ /* 0x040fe20000000000 */
[----:B------:R-:W-:-:S02]  /*06b0*/  ISETP.LT.OR P0, PT, R13, RZ, P0 ;  /* 0x000000ff0d00720c */ /* 0x000fc40000701670 */
[----:B------:R-:W-:Y:S02]  /*06c0*/  ISETP.GE.AND P1, PT, R6, UR6, PT ;  /* 0x0000000606007c0c */ /* 0x000fe4000bf26270 */
[----:B------:R-:W-:Y:S02]  /*06d0*/  ISETP.GE.AND P2, PT, R12, UR6, PT ;  /* 0x000000060c007c0c */ /* 0x000fe4000bf46270 */
[----:B------:R-:W-:Y:S01]  /*06e0*/  ISETP.LT.OR P1, PT, R6, RZ, P1 ;  /* 0x000000ff0600720c */ /* 0x000fe20000f21670 */
[----:B0-----:R-:W-:-:S04]  /*06f0*/  IMAD.WIDE R10, R5, 0x8, R10 ;  /* 0x00000008050a7825 */ /* 0x001fc800078e020a */
[----:B-1----:R-:W-:Y:S02]  /*0700*/  IMAD.WIDE R16, R7, 0x8, R16 ;  /* 0x0000000807107825 */ /* 0x002fe400078e0210 */
[----:B------:R-:W2:Y:S01]  /*0710*/  @!P0 LDG.E.64 R8, desc[UR10][R10.64] ;  /* 0x0000000a0a088981 */ /* 0x000ea2000c1e1b00 */
[----:B------:R-:W-:-:S03]  /*0720*/  ISETP.LT.OR P2, PT, R12, RZ, P2 ;  /* 0x000000ff0c00720c */ /* 0x000fc60001741670 */
[----:B------:R-:W2:Y:S01]  /*0730*/  @!P0 LDG.E.64 R6, desc[UR10][R16.64] ;  /* 0x0000000a10068981 */ /* 0x000ea2000c1e1b00 */
[----:B------:R-:W-:-:S03]  /*0740*/  VIADD R5, R13, 0x3 ;  /* 0x000000030d057836 */ /* 0x000fc60000000000 */
[----:B------:R-:W3:Y:S02]  /*0750*/  @!P1 LDG.E.64 R12, desc[UR10][R10.64+0x8] ;  /* 0x0000080a0a0c9981 */ /* 0x000ee4000c1e1b00 */
[C---:B------:R-:W-:Y:S02]  /*0760*/  ISETP.GE.AND P4, PT, R5.reuse, UR6, PT ;  /* 0x0000000605007c0c */ /* 0x040fe4000bf86270 */
[----:B------:R-:W3:Y:S02]  /*0770*/  @!P1 LDG.E.64 R14, desc[UR10][R16.64+-0x8] ;  /* 0xfffff80a100e9981 */ /* 0x000ee4000c1e1b00 */
[----:B------:R-:W-:Y:S02]  /*0780*/  ISETP.LT.OR P4, PT, R5, RZ, P4 ;  /* 0x000000ff0500720c */ /* 0x000fe40002781670 */
[----:B------:R-:W4:Y:S04]  /*0790*/  @!P2 LDG.E.64 R18, desc[UR10][R10.64+0x10] ;  /* 0x0000100a0a12a981 */ /* 0x000f28000c1e1b00 */
[----:B------:R-:W4:Y:S07]  /*07a0*/  @!P2 LDG.E.64 R22, desc[UR10][R16.64+-0x10] ;  /* 0xfffff00a1016a981 */ /* 0x000f2e000c1e1b00 */
[----:B------:R-:W5:Y:S04]  /*07b0*/  @!P4 LDG.E.64 R24, desc[UR10][R10.64+0x18] ;  /* 0x0000180a0a18c981 */ /* 0x000f68000c1e1b00 */
[----:B------:R-:W5:Y:S01]  /*07c0*/  @!P4 LDG.E.64 R26, desc[UR10][R16.64+-0x18] ;  /* 0xffffe80a101ac981 */ /* 0x000f62000c1e1b00 */
[----:B------:R-:W-:Y:S01]  /*07d0*/  UIADD3 UR4, UPT, UPT, UR4, 0x4, URZ ;  /* 0x0000000404047890 */ /* 0x000fe2000fffe0ff */
[----:B--2---:R-:W-:-:S08]  /*07e0*/  @!P0 DFMA R2, R8, R6, R2 ;  /* 0x000000060802822b */ /* 0x004fd00000000002 */
[----:B---3--:R-:W-:-:S08]  /*07f0*/  @!P1 DFMA R2, R12, R14, R2 ;  /* 0x0000000e0c02922b */ /* 0x008fd00000000002 */
[----:B----4-:R-:W-:-:S08]  /*0800*/  @!P2 DFMA R2, R18, R22, R2 ;  /* 0x000000161202a22b */ /* 0x010fd00000000002 */
[----:B-----5:R-:W-:-:S11]  /*0810*/  @!P4 DFMA R2, R24, R26, R2 ;  /* 0x0000001a1802c22b */ /* 0x020fd60000000002 */
.L_x_10:
[----:B------:R-:W-:Y:S05]  /*0820*/  @P3 BRA `(.L_x_11) ;  /* 0x00000000004c3947 */ /* 0x000fea0003800000 */
[----:B------:R-:W0:Y:S01]  /*0830*/  LDC.64 R14, c[0x0][0x388] ;  /* 0x0000e200ff0e7b82 */ /* 0x000e220000000a00 */
[----:B------:R-:W-:Y:S01]  /*0840*/  IADD3 R5, PT, PT, R21, UR4, RZ ;  /* 0x0000000415057c10 */ /* 0x000fe2000fffe0ff */
[----:B------:R-:W-:-:S03]  /*0850*/  VIADD R17, R4, -UR4 ;  /* 0x8000000404117c36 */ /* 0x000fc60008000000 */
[C---:B------:R-:W-:Y:S01]  /*0860*/  ISETP.GE.AND P0, PT, R5.reuse, UR6, PT ;  /* 0x0000000605007c0c */ /* 0x040fe2000bf06270 */
[C---:B------:R-:W-:Y:S02]  /*0870*/  VIADD R8, R5.reuse, 0x1 ;  /* 0x0000000105087836 */ /* 0x040fe40000000000 */
[----:B------:R-:W1:Y:S01]  /*0880*/  LDC.64 R6, c[0x0][0x390] ;  /* 0x0000e400ff067b82 */ /* 0x000e620000000a00 */
[----:B------:R-:W-:Y:S01]  /*0890*/  ISETP.LT.OR P0, PT, R5, RZ, P0 ;  /* 0x000000ff0500720c */ /* 0x000fe20000701670 */
[----:B------:R-:W-:Y:S01]  /*08a0*/  IMAD R5, R0, UR6, R5 ;  /* 0x0000000600057c24 */ /* 0x000fe2000f8e0205 */
[----:B------:R-:W-:-:S04]  /*08b0*/  ISETP.GE.AND P1, PT, R8, UR6, PT ;  /* 0x0000000608007c0c */ /* 0x000fc8000bf26270 */
[----:B------:R-:W-:Y:S01]  /*08c0*/  ISETP.LT.OR P1, PT, R8, RZ, P1 ;  /* 0x000000ff0800720c */ /* 0x000fe20000f21670 */
[----:B0-----:R-:W-:-:S12]  /*08d0*/  IMAD.WIDE R14, R5, 0x8, R14 ;  /* 0x00000008050e7825 */ /* 0x001fd800078e020e */
[----:B------:R-:W2:Y:S01]  /*08e0*/  @!P1 LDG.E.64 R10, desc[UR10][R14.64+0x8] ;  /* 0x0000080a0e0a9981 */ /* 0x000ea2000c1e1b00 */
[----:B-1----:R-:W-:-:S03]  /*08f0*/  IMAD.WIDE R16, R17, 0x8, R6 ;  /* 0x0000000811107825 */ /* 0x002fc600078e0206 */
[----:B------:R-:W3:Y:S04]  /*0900*/  @!P0 LDG.E.64 R6, desc[UR10][R14.64] ;  /* 0x0000000a0e068981 */ /* 0x000ee8000c1e1b00 */
[----:B------:R-:W3:Y:S04]  /*0910*/  @!P0 LDG.E.64 R8, desc[UR10][R16.64] ;  /* 0x0000000a10088981 */ /* 0x000ee8000c1e1b00 */
[----:B------:R-:W2:Y:S01]  /*0920*/  @!P1 LDG.E.64 R12, desc[UR10][R16.64+-0x8] ;  /* 0xfffff80a100c9981 */ /* 0x000ea2000c1e1b00 */
[----:B------:R-:W-:Y:S01]  /*0930*/  UIADD3 UR4, UPT, UPT, UR4, 0x2, URZ ;  /* 0x0000000204047890 */ /* 0x000fe2000fffe0ff */
[----:B---3--:R-:W-:-:S08]  /*0940*/  @!P0 DFMA R2, R6, R8, R2 ;  /* 0x000000080602822b */ /* 0x008fd00000000002 */
[----:B--2---:R-:W-:-:S11]  /*0950*/  @!P1 DFMA R2, R10, R12, R2 ;  /* 0x0000000c0a02922b */ /* 0x004fd60000000002 */
.L_x_11:
[----:B------:R-:W-:Y:S01]  /*0960*/  VIADD R5, R21, UR4 ;  /* 0x0000000415057c36 */ /* 0x000fe20008000000 */
[----:B------:R-:W-:Y:S04]  /*0970*/  BSSY.RECONVERGENT B0, `(.L_x_7) ;  /* 0x000000d000007945 */ /* 0x000fe80003800200 */
[----:B------:R-:W-:-:S04]  /*0980*/  ISETP.GE.AND P0, PT, R5, UR6, PT ;  /* 0x0000000605007c0c */ /* 0x000fc8000bf06270 */
[----:B------:R-:W-:-:S13]  /*0990*/  ISETP.LT.OR P0, PT, R5, RZ, P0 ;  /* 0x000000ff0500720c */ /* 0x000fda0000701670 */
[----:B------:R-:W-:Y:S05]  /*09a0*/  @P0 BRA `(.L_x_12) ;  /* 0x0000000000240947 */ /* 0x000fea0003800000 */
[----:B------:R-:W0:Y:S01]  /*09b0*/  LDC.64 R6, c[0x0][0x388] ;  /* 0x0000e200ff067b82 */ /* 0x000e220000000a00 */
[----:B------:R-:W-:Y:S02]  /*09c0*/  IMAD R5, R0, UR6, R5 ;  /* 0x0000000600057c24 */ /* 0x000fe4000f8e0205 */
[----:B------:R-:W-:-:S05]  /*09d0*/  VIADD R11, R4, -UR4 ;  /* 0x80000004040b7c36 */ /* 0x000fca0008000000 */
[----:B------:R-:W1:Y:S01]  /*09e0*/  LDC.64 R8, c[0x0][0x390] ;  /* 0x0000e400ff087b82 */ /* 0x000e620000000a00 */
[----:B0-----:R-:W-:-:S06]  /*09f0*/  IMAD.WIDE R4, R5, 0x8, R6 ;  /* 0x0000000805047825 */ /* 0x001fcc00078e0206 */
[----:B------:R-:W2:Y:S01]  /*0a00*/  LDG.E.64 R4, desc[UR10][R4.64] ;  /* 0x0000000a04047981 */ /* 0x000ea2000c1e1b00 */
[----:B-1----:R-:W-:-:S06]  /*0a10*/  IMAD.WIDE R6, R11, 0x8, R8 ;  /* 0x000000080b067825 */ /* 0x002fcc00078e0208 */
[----:B------:R-:W2:Y:S02]  /*0a20*/  LDG.E.64 R6, desc[UR10][R6.64] ;  /* 0x0000000a06067981 */ /* 0x000ea4000c1e1b00 */
[----:B--2---:R-:W-:-:S11]  /*0a30*/  DFMA R2, R4, R6, R2 ;  /* 0x000000060402722b */ /* 0x004fd60000000002 */
.L_x_12:
[----:B------:R-:W-:Y:S05]  /*0a40*/  BSYNC.RECONVERGENT B0 ;  /* 0x0000000000007941 */ /* 0x000fea0003800200 */
.L_x_7:
[----:B------:R-:W0:Y:S01]  /*0a50*/  LDC.64 R4, c[0x0][0x380] ;  /* 0x0000e000ff047b82 */ /* 0x000e220000000a00 */
[----:B------:R-:W-:-:S04]  /*0a60*/  IMAD R21, R0, UR6, R21 ;  /* 0x0000000600157c24 */ /* 0x000fc8000f8e0215 */
[----:B0-----:R-:W-:-:S05]  /*0a70*/  IMAD.WIDE R4, R21, 0x8, R4 ;  /* 0x0000000815047825 */ /* 0x001fca00078e0204 */
[----:B------:R-:W-:Y:S01]  /*0a80*/  STG.E.64 desc[UR10][R4.64], R2 ;  /* 0x0000000204007986 */ /* 0x000fe2000c101b0a */
[----:B------:R-:W-:Y:S05]  /*0a90*/  EXIT ;  /* 0x000000000000794d */ /* 0x000fea0003800000 */
.L_x_13:
        /* <DEDUP_REMOVED lines=14> */
.L_x_15:


//--------------------- .nv.shared.reserved.0     --------------------------
	.section	.nv.shared.reserved.0,"aw",@nobits
	.weak		__nv_reservedSMEM_offset_0_alias
	.size		__nv_reservedSMEM_offset_0_alias, 0, 64
	.other		__nv_reservedSMEM_offset_0_alias,@"STO_CUDA_RESERVED_SHARED STV_DEFAULT"
__nv_reservedSMEM_offset_0_alias:
	.zero		0
	.zero		64


//--------------------- .nv.constant0._Z20convolutionColumnGPUPdS_S_iii --------------------------
	.section	.nv.constant0._Z20convolutionColumnGPUPdS_S_iii,"a",@progbits
	.sectionflags	@""
	.align	4
.nv.constant0._Z20convolutionColumnGPUPdS_S_iii:
	.zero		932


//--------------------- .nv.constant0._Z17convolutionRowGPUPdS_S_iii --------------------------
	.section	.nv.constant0._Z17convolutionRowGPUPdS_S_iii,"a",@progbits
	.sectionflags	@""
	.align	4
.nv.constant0._Z17convolutionRowGPUPdS_S_iii:
	.zero		932


//--------------------- SYMBOLS --------------------------

	.type		.nv.reservedSmem.offset0,@object
	.size		.nv.reservedSmem.offset0,0x4
